//
// Generated by NVIDIA NVVM Compiler
//
// Compiler Build ID: CL-36424714
// Cuda compilation tools, release 13.0, V13.0.88
// Based on NVVM 20.0.0
//

.version 9.0
.target sm_100
.address_size 64

	// .globl	_Z8init_rngP17curandStateXORWOWm
.global .align 4 .b8 precalc_xorwow_matrix[102400];
.global .align 4 .b8 precalc_xorwow_offset_matrix[102400];
.global .align 4 .b8 mrg32k3aM1[2304];
.global .align 4 .b8 mrg32k3aM2[2304];
.global .align 4 .b8 mrg32k3aM1SubSeq[2016];
.global .align 4 .b8 mrg32k3aM2SubSeq[2016];
.global .align 4 .b8 mrg32k3aM1Seq[2304];
.global .align 4 .b8 mrg32k3aM2Seq[2304];
.const .align 8 .b8 __cr_lgamma_table[72];
.const .align 4 .f32 d_box_length;
.const .align 4 .f32 d_temperature;
.const .align 4 .f32 d_cutoff_squared;
// _ZZ16calculate_energyP8ParticleiPfE8s_energy has been demoted

.visible .entry _Z8init_rngP17curandStateXORWOWm(
	.param .u64 .ptr .align 1 _Z8init_rngP17curandStateXORWOWm_param_0,
	.param .u64 _Z8init_rngP17curandStateXORWOWm_param_1
)
{
	.reg .pred 	%p<24>;
	.reg .b32 	%r<413>;
	.reg .b64 	%rd<19>;

	ld.param.u64 	%rd8, [_Z8init_rngP17curandStateXORWOWm_param_0];
	ld.param.u64 	%rd9, [_Z8init_rngP17curandStateXORWOWm_param_1];
	cvta.to.global.u64 	%rd10, %rd8;
	mov.u32 	%r182, %tid.x;
	mov.u32 	%r183, %ctaid.x;
	mov.u32 	%r184, %ntid.x;
	mad.lo.s32 	%r185, %r183, %r184, %r182;
	cvt.s64.s32 	%rd18, %r185;
	mul.wide.s32 	%rd11, %r185, 48;
	add.s64 	%rd2, %rd10, %rd11;
	cvt.u32.u64 	%r186, %rd9;
	xor.b32  	%r187, %r186, -1429050551;
	mul.lo.s32 	%r188, %r187, 1099087573;
	{ .reg .b32 tmp; mov.b64 {tmp, %r189}, %rd9; }
	xor.b32  	%r190, %r189, -136515619;
	mul.lo.s32 	%r191, %r190, -1703105765;
	add.s32 	%r192, %r188, %r191;
	add.s32 	%r193, %r192, 6615241;
	add.s32 	%r194, %r188, 123456789;
	st.global.v2.u32 	[%rd2], {%r193, %r194};
	xor.b32  	%r195, %r188, 362436069;
	add.s32 	%r196, %r191, 521288629;
	st.global.v2.u32 	[%rd2+8], {%r195, %r196};
	xor.b32  	%r197, %r191, 88675123;
	add.s32 	%r198, %r188, 5783321;
	st.global.v2.u32 	[%rd2+16], {%r197, %r198};
	setp.eq.s32 	%p1, %r185, 0;
	@%p1 bra 	$L__BB0_42;
	mov.b32 	%r319, 0;
$L__BB0_2:
	and.b64  	%rd4, %rd18, 3;
	setp.eq.s64 	%p2, %rd4, 0;
	@%p2 bra 	$L__BB0_41;
	mul.wide.u32 	%rd12, %r319, 3200;
	mov.u64 	%rd13, precalc_xorwow_matrix;
	add.s64 	%rd5, %rd13, %rd12;
	cvt.u32.u64 	%r2, %rd4;
	mov.b32 	%r320, 0;
$L__BB0_4:
	mov.b32 	%r333, 0;
	mov.u32 	%r334, %r333;
	mov.u32 	%r335, %r333;
	mov.u32 	%r336, %r333;
	mov.u32 	%r337, %r333;
	mov.u32 	%r326, %r333;
$L__BB0_5:
	mul.wide.u32 	%rd14, %r326, 4;
	add.s64 	%rd15, %rd2, %rd14;
	ld.global.u32 	%r10, [%rd15+4];
	shl.b32 	%r11, %r326, 5;
	mov.b32 	%r332, 0;
$L__BB0_6:
	.pragma "nounroll";
	shr.u32 	%r203, %r10, %r332;
	and.b32  	%r204, %r203, 1;
	setp.eq.b32 	%p3, %r204, 1;
	not.pred 	%p4, %p3;
	add.s32 	%r205, %r11, %r332;
	mul.lo.s32 	%r206, %r205, 5;
	mul.wide.u32 	%rd16, %r206, 4;
	add.s64 	%rd6, %rd5, %rd16;
	@%p4 bra 	$L__BB0_8;
	ld.global.u32 	%r207, [%rd6];
	xor.b32  	%r337, %r337, %r207;
	ld.global.u32 	%r208, [%rd6+4];
	xor.b32  	%r336, %r336, %r208;
	ld.global.u32 	%r209, [%rd6+8];
	xor.b32  	%r335, %r335, %r209;
	ld.global.u32 	%r210, [%rd6+12];
	xor.b32  	%r334, %r334, %r210;
	ld.global.u32 	%r211, [%rd6+16];
	xor.b32  	%r333, %r333, %r211;
$L__BB0_8:
	and.b32  	%r213, %r203, 2;
	setp.eq.s32 	%p5, %r213, 0;
	@%p5 bra 	$L__BB0_10;
	ld.global.u32 	%r214, [%rd6+20];
	xor.b32  	%r337, %r337, %r214;
	ld.global.u32 	%r215, [%rd6+24];
	xor.b32  	%r336, %r336, %r215;
	ld.global.u32 	%r216, [%rd6+28];
	xor.b32  	%r335, %r335, %r216;
	ld.global.u32 	%r217, [%rd6+32];
	xor.b32  	%r334, %r334, %r217;
	ld.global.u32 	%r218, [%rd6+36];
	xor.b32  	%r333, %r333, %r218;
$L__BB0_10:
	and.b32  	%r220, %r203, 4;
	setp.eq.s32 	%p6, %r220, 0;
	@%p6 bra 	$L__BB0_12;
	ld.global.u32 	%r221, [%rd6+40];
	xor.b32  	%r337, %r337, %r221;
	ld.global.u32 	%r222, [%rd6+44];
	xor.b32  	%r336, %r336, %r222;
	ld.global.u32 	%r223, [%rd6+48];
	xor.b32  	%r335, %r335, %r223;
	ld.global.u32 	%r224, [%rd6+52];
	xor.b32  	%r334, %r334, %r224;
	ld.global.u32 	%r225, [%rd6+56];
	xor.b32  	%r333, %r333, %r225;
$L__BB0_12:
	and.b32  	%r227, %r203, 8;
	setp.eq.s32 	%p7, %r227, 0;
	@%p7 bra 	$L__BB0_14;
	ld.global.u32 	%r228, [%rd6+60];
	xor.b32  	%r337, %r337, %r228;
	ld.global.u32 	%r229, [%rd6+64];
	xor.b32  	%r336, %r336, %r229;
	ld.global.u32 	%r230, [%rd6+68];
	xor.b32  	%r335, %r335, %r230;
	ld.global.u32 	%r231, [%rd6+72];
	xor.b32  	%r334, %r334, %r231;
	ld.global.u32 	%r232, [%rd6+76];
	xor.b32  	%r333, %r333, %r232;
$L__BB0_14:
	and.b32  	%r234, %r203, 16;
	setp.eq.s32 	%p8, %r234, 0;
	@%p8 bra 	$L__BB0_16;
	ld.global.u32 	%r235, [%rd6+80];
	xor.b32  	%r337, %r337, %r235;
	ld.global.u32 	%r236, [%rd6+84];
	xor.b32  	%r336, %r336, %r236;
	ld.global.u32 	%r237, [%rd6+88];
	xor.b32  	%r335, %r335, %r237;
	ld.global.u32 	%r238, [%rd6+92];
	xor.b32  	%r334, %r334, %r238;
	ld.global.u32 	%r239, [%rd6+96];
	xor.b32  	%r333, %r333, %r239;
$L__BB0_16:
	and.b32  	%r241, %r203, 32;
	setp.eq.s32 	%p9, %r241, 0;
	@%p9 bra 	$L__BB0_18;
	ld.global.u32 	%r242, [%rd6+100];
	xor.b32  	%r337, %r337, %r242;
	ld.global.u32 	%r243, [%rd6+104];
	xor.b32  	%r336, %r336, %r243;
	ld.global.u32 	%r244, [%rd6+108];
	xor.b32  	%r335, %r335, %r244;
	ld.global.u32 	%r245, [%rd6+112];
	xor.b32  	%r334, %r334, %r245;
	ld.global.u32 	%r246, [%rd6+116];
	xor.b32  	%r333, %r333, %r246;
$L__BB0_18:
	and.b32  	%r248, %r203, 64;
	setp.eq.s32 	%p10, %r248, 0;
	@%p10 bra 	$L__BB0_20;
	ld.global.u32 	%r249, [%rd6+120];
	xor.b32  	%r337, %r337, %r249;
	ld.global.u32 	%r250, [%rd6+124];
	xor.b32  	%r336, %r336, %r250;
	ld.global.u32 	%r251, [%rd6+128];
	xor.b32  	%r335, %r335, %r251;
	ld.global.u32 	%r252, [%rd6+132];
	xor.b32  	%r334, %r334, %r252;
	ld.global.u32 	%r253, [%rd6+136];
	xor.b32  	%r333, %r333, %r253;
$L__BB0_20:
	and.b32  	%r255, %r203, 128;
	setp.eq.s32 	%p11, %r255, 0;
	@%p11 bra 	$L__BB0_22;
	ld.global.u32 	%r256, [%rd6+140];
	xor.b32  	%r337, %r337, %r256;
	ld.global.u32 	%r257, [%rd6+144];
	xor.b32  	%r336, %r336, %r257;
	ld.global.u32 	%r258, [%rd6+148];
	xor.b32  	%r335, %r335, %r258;
	ld.global.u32 	%r259, [%rd6+152];
	xor.b32  	%r334, %r334, %r259;
	ld.global.u32 	%r260, [%rd6+156];
	xor.b32  	%r333, %r333, %r260;
$L__BB0_22:
	and.b32  	%r262, %r203, 256;
	setp.eq.s32 	%p12, %r262, 0;
	@%p12 bra 	$L__BB0_24;
	ld.global.u32 	%r263, [%rd6+160];
	xor.b32  	%r337, %r337, %r263;
	ld.global.u32 	%r264, [%rd6+164];
	xor.b32  	%r336, %r336, %r264;
	ld.global.u32 	%r265, [%rd6+168];
	xor.b32  	%r335, %r335, %r265;
	ld.global.u32 	%r266, [%rd6+172];
	xor.b32  	%r334, %r334, %r266;
	ld.global.u32 	%r267, [%rd6+176];
	xor.b32  	%r333, %r333, %r267;
$L__BB0_24:
	and.b32  	%r269, %r203, 512;
	setp.eq.s32 	%p13, %r269, 0;
	@%p13 bra 	$L__BB0_26;
	ld.global.u32 	%r270, [%rd6+180];
	xor.b32  	%r337, %r337, %r270;
	ld.global.u32 	%r271, [%rd6+184];
	xor.b32  	%r336, %r336, %r271;
	ld.global.u32 	%r272, [%rd6+188];
	xor.b32  	%r335, %r335, %r272;
	ld.global.u32 	%r273, [%rd6+192];
	xor.b32  	%r334, %r334, %r273;
	ld.global.u32 	%r274, [%rd6+196];
	xor.b32  	%r333, %r333, %r274;
$L__BB0_26:
	and.b32  	%r276, %r203, 1024;
	setp.eq.s32 	%p14, %r276, 0;
	@%p14 bra 	$L__BB0_28;
	ld.global.u32 	%r277, [%rd6+200];
	xor.b32  	%r337, %r337, %r277;
	ld.global.u32 	%r278, [%rd6+204];
	xor.b32  	%r336, %r336, %r278;
	ld.global.u32 	%r279, [%rd6+208];
	xor.b32  	%r335, %r335, %r279;
	ld.global.u32 	%r280, [%rd6+212];
	xor.b32  	%r334, %r334, %r280;
	ld.global.u32 	%r281, [%rd6+216];
	xor.b32  	%r333, %r333, %r281;
$L__BB0_28:
	and.b32  	%r283, %r203, 2048;
	setp.eq.s32 	%p15, %r283, 0;
	@%p15 bra 	$L__BB0_30;
	ld.global.u32 	%r284, [%rd6+220];
	xor.b32  	%r337, %r337, %r284;
	ld.global.u32 	%r285, [%rd6+224];
	xor.b32  	%r336, %r336, %r285;
	ld.global.u32 	%r286, [%rd6+228];
	xor.b32  	%r335, %r335, %r286;
	ld.global.u32 	%r287, [%rd6+232];
	xor.b32  	%r334, %r334, %r287;
	ld.global.u32 	%r288, [%rd6+236];
	xor.b32  	%r333, %r333, %r288;
$L__BB0_30:
	and.b32  	%r290, %r203, 4096;
	setp.eq.s32 	%p16, %r290, 0;
	@%p16 bra 	$L__BB0_32;
	ld.global.u32 	%r291, [%rd6+240];
	xor.b32  	%r337, %r337, %r291;
	ld.global.u32 	%r292, [%rd6+244];
	xor.b32  	%r336, %r336, %r292;
	ld.global.u32 	%r293, [%rd6+248];
	xor.b32  	%r335, %r335, %r293;
	ld.global.u32 	%r294, [%rd6+252];
	xor.b32  	%r334, %r334, %r294;
	ld.global.u32 	%r295, [%rd6+256];
	xor.b32  	%r333, %r333, %r295;
$L__BB0_32:
	and.b32  	%r297, %r203, 8192;
	setp.eq.s32 	%p17, %r297, 0;
	@%p17 bra 	$L__BB0_34;
	ld.global.u32 	%r298, [%rd6+260];
	xor.b32  	%r337, %r337, %r298;
	ld.global.u32 	%r299, [%rd6+264];
	xor.b32  	%r336, %r336, %r299;
	ld.global.u32 	%r300, [%rd6+268];
	xor.b32  	%r335, %r335, %r300;
	ld.global.u32 	%r301, [%rd6+272];
	xor.b32  	%r334, %r334, %r301;
	ld.global.u32 	%r302, [%rd6+276];
	xor.b32  	%r333, %r333, %r302;
$L__BB0_34:
	and.b32  	%r304, %r203, 16384;
	setp.eq.s32 	%p18, %r304, 0;
	@%p18 bra 	$L__BB0_36;
	ld.global.u32 	%r305, [%rd6+280];
	xor.b32  	%r337, %r337, %r305;
	ld.global.u32 	%r306, [%rd6+284];
	xor.b32  	%r336, %r336, %r306;
	ld.global.u32 	%r307, [%rd6+288];
	xor.b32  	%r335, %r335, %r307;
	ld.global.u32 	%r308, [%rd6+292];
	xor.b32  	%r334, %r334, %r308;
	ld.global.u32 	%r309, [%rd6+296];
	xor.b32  	%r333, %r333, %r309;
$L__BB0_36:
	and.b32  	%r311, %r203, 32768;
	setp.eq.s32 	%p19, %r311, 0;
	@%p19 bra 	$L__BB0_38;
	ld.global.u32 	%r312, [%rd6+300];
	xor.b32  	%r337, %r337, %r312;
	ld.global.u32 	%r313, [%rd6+304];
	xor.b32  	%r336, %r336, %r313;
	ld.global.u32 	%r314, [%rd6+308];
	xor.b32  	%r335, %r335, %r314;
	ld.global.u32 	%r315, [%rd6+312];
	xor.b32  	%r334, %r334, %r315;
	ld.global.u32 	%r316, [%rd6+316];
	xor.b32  	%r333, %r333, %r316;
$L__BB0_38:
	add.s32 	%r332, %r332, 16;
	setp.ne.s32 	%p20, %r332, 32;
	@%p20 bra 	$L__BB0_6;
	mad.lo.s32 	%r317, %r326, -31, %r11;
	add.s32 	%r326, %r317, 1;
	setp.ne.s32 	%p21, %r326, 5;
	@%p21 bra 	$L__BB0_5;
	st.global.u32 	[%rd2+4], %r337;
	st.global.u32 	[%rd2+8], %r336;
	st.global.u32 	[%rd2+12], %r335;
	st.global.u32 	[%rd2+16], %r334;
	st.global.u32 	[%rd2+20], %r333;
	add.s32 	%r320, %r320, 1;
	setp.lt.u32 	%p22, %r320, %r2;
	@%p22 bra 	$L__BB0_4;
$L__BB0_41:
	shr.u64 	%rd7, %rd18, 2;
	add.s32 	%r319, %r319, 1;
	setp.gt.u64 	%p23, %rd18, 3;
	mov.u64 	%rd18, %rd7;
	@%p23 bra 	$L__BB0_2;
$L__BB0_42:
	mov.b32 	%r318, 0;
	st.global.v2.u32 	[%rd2+24], {%r318, %r318};
	st.global.u32 	[%rd2+32], %r318;
	mov.b64 	%rd17, 0;
	st.global.u64 	[%rd2+40], %rd17;
	ret;

}
	// .globl	_Z16calculate_energyP8ParticleiPf
.visible .entry _Z16calculate_energyP8ParticleiPf(
	.param .u64 .ptr .align 1 _Z16calculate_energyP8ParticleiPf_param_0,
	.param .u32 _Z16calculate_energyP8ParticleiPf_param_1,
	.param .u64 .ptr .align 1 _Z16calculate_energyP8ParticleiPf_param_2
)
{
	.reg .pred 	%p<21>;
	.reg .b32 	%r<40>;
	.reg .b32 	%f<170>;
	.reg .b64 	%rd<17>;
	// demoted variable
	.shared .align 4 .b8 _ZZ16calculate_energyP8ParticleiPfE8s_energy[1024];
	ld.param.u64 	%rd9, [_Z16calculate_energyP8ParticleiPf_param_0];
	ld.param.u32 	%r22, [_Z16calculate_energyP8ParticleiPf_param_1];
	ld.param.u64 	%rd8, [_Z16calculate_energyP8ParticleiPf_param_2];
	cvta.to.global.u64 	%rd1, %rd9;
	mov.u32 	%r1, %tid.x;
	mov.u32 	%r23, %ctaid.x;
	mov.u32 	%r39, %ntid.x;
	mul.lo.s32 	%r3, %r23, %r39;
	add.s32 	%r4, %r3, %r1;
	setp.ge.s32 	%p1, %r4, %r22;
	@%p1 bra 	$L__BB1_29;
	mul.wide.s32 	%rd10, %r4, 12;
	add.s64 	%rd11, %rd1, %rd10;
	ld.global.f32 	%f1, [%rd11];
	ld.global.f32 	%f2, [%rd11+4];
	ld.global.f32 	%f3, [%rd11+8];
	setp.lt.s32 	%p2, %r22, 1;
	mov.f32 	%f162, 0f00000000;
	@%p2 bra 	$L__BB1_23;
	ld.const.f32 	%f4, [d_box_length];
	ld.const.f32 	%f5, [d_cutoff_squared];
	and.b32  	%r5, %r22, 3;
	setp.lt.u32 	%p3, %r22, 4;
	mov.f32 	%f162, 0f00000000;
	mov.b32 	%r36, 0;
	@%p3 bra 	$L__BB1_17;
	and.b32  	%r36, %r22, 2147483644;
	neg.s32 	%r34, %r4;
	add.s64 	%rd15, %rd1, 24;
	mov.f32 	%f162, 0f00000000;
	mov.b32 	%r35, 0;
$L__BB1_4:
	setp.eq.s32 	%p4, %r34, 0;
	@%p4 bra 	$L__BB1_7;
	ld.global.f32 	%f30, [%rd15+-24];
	ld.global.f32 	%f31, [%rd15+-20];
	ld.global.f32 	%f32, [%rd15+-16];
	sub.f32 	%f33, %f1, %f30;
	sub.f32 	%f34, %f2, %f31;
	sub.f32 	%f35, %f3, %f32;
	div.rn.f32 	%f36, %f33, %f4;
	cvt.rni.f32.f32 	%f37, %f36;
	mul.f32 	%f38, %f4, %f37;
	sub.f32 	%f39, %f33, %f38;
	div.rn.f32 	%f40, %f34, %f4;
	cvt.rni.f32.f32 	%f41, %f40;
	mul.f32 	%f42, %f4, %f41;
	sub.f32 	%f43, %f34, %f42;
	div.rn.f32 	%f44, %f35, %f4;
	cvt.rni.f32.f32 	%f45, %f44;
	mul.f32 	%f46, %f4, %f45;
	sub.f32 	%f47, %f35, %f46;
	mul.f32 	%f48, %f43, %f43;
	fma.rn.f32 	%f49, %f39, %f39, %f48;
	fma.rn.f32 	%f7, %f47, %f47, %f49;
	setp.geu.f32 	%p5, %f7, %f5;
	@%p5 bra 	$L__BB1_7;
	rcp.rn.f32 	%f50, %f7;
	mul.f32 	%f51, %f50, %f50;
	mul.f32 	%f52, %f50, %f51;
	mul.f32 	%f53, %f52, 0f40800000;
	add.f32 	%f54, %f52, 0fBF800000;
	fma.rn.f32 	%f162, %f53, %f54, %f162;
$L__BB1_7:
	add.s32 	%r26, %r35, 1;
	setp.eq.s32 	%p6, %r26, %r4;
	@%p6 bra 	$L__BB1_10;
	ld.global.f32 	%f55, [%rd15+-12];
	ld.global.f32 	%f56, [%rd15+-8];
	ld.global.f32 	%f57, [%rd15+-4];
	sub.f32 	%f58, %f1, %f55;
	sub.f32 	%f59, %f2, %f56;
	sub.f32 	%f60, %f3, %f57;
	div.rn.f32 	%f61, %f58, %f4;
	cvt.rni.f32.f32 	%f62, %f61;
	mul.f32 	%f63, %f4, %f62;
	sub.f32 	%f64, %f58, %f63;
	div.rn.f32 	%f65, %f59, %f4;
	cvt.rni.f32.f32 	%f66, %f65;
	mul.f32 	%f67, %f4, %f66;
	sub.f32 	%f68, %f59, %f67;
	div.rn.f32 	%f69, %f60, %f4;
	cvt.rni.f32.f32 	%f70, %f69;
	mul.f32 	%f71, %f4, %f70;
	sub.f32 	%f72, %f60, %f71;
	mul.f32 	%f73, %f68, %f68;
	fma.rn.f32 	%f74, %f64, %f64, %f73;
	fma.rn.f32 	%f10, %f72, %f72, %f74;
	setp.geu.f32 	%p7, %f10, %f5;
	@%p7 bra 	$L__BB1_10;
	rcp.rn.f32 	%f75, %f10;
	mul.f32 	%f76, %f75, %f75;
	mul.f32 	%f77, %f75, %f76;
	mul.f32 	%f78, %f77, 0f40800000;
	add.f32 	%f79, %f77, 0fBF800000;
	fma.rn.f32 	%f162, %f78, %f79, %f162;
$L__BB1_10:
	add.s32 	%r27, %r35, 2;
	setp.eq.s32 	%p8, %r27, %r4;
	@%p8 bra 	$L__BB1_13;
	ld.global.f32 	%f80, [%rd15];
	ld.global.f32 	%f81, [%rd15+4];
	ld.global.f32 	%f82, [%rd15+8];
	sub.f32 	%f83, %f1, %f80;
	sub.f32 	%f84, %f2, %f81;
	sub.f32 	%f85, %f3, %f82;
	div.rn.f32 	%f86, %f83, %f4;
	cvt.rni.f32.f32 	%f87, %f86;
	mul.f32 	%f88, %f4, %f87;
	sub.f32 	%f89, %f83, %f88;
	div.rn.f32 	%f90, %f84, %f4;
	cvt.rni.f32.f32 	%f91, %f90;
	mul.f32 	%f92, %f4, %f91;
	sub.f32 	%f93, %f84, %f92;
	div.rn.f32 	%f94, %f85, %f4;
	cvt.rni.f32.f32 	%f95, %f94;
	mul.f32 	%f96, %f4, %f95;
	sub.f32 	%f97, %f85, %f96;
	mul.f32 	%f98, %f93, %f93;
	fma.rn.f32 	%f99, %f89, %f89, %f98;
	fma.rn.f32 	%f13, %f97, %f97, %f99;
	setp.geu.f32 	%p9, %f13, %f5;
	@%p9 bra 	$L__BB1_13;
	rcp.rn.f32 	%f100, %f13;
	mul.f32 	%f101, %f100, %f100;
	mul.f32 	%f102, %f100, %f101;
	mul.f32 	%f103, %f102, 0f40800000;
	add.f32 	%f104, %f102, 0fBF800000;
	fma.rn.f32 	%f162, %f103, %f104, %f162;
$L__BB1_13:
	add.s32 	%r28, %r35, 3;
	setp.eq.s32 	%p10, %r28, %r4;
	@%p10 bra 	$L__BB1_16;
	ld.global.f32 	%f105, [%rd15+12];
	ld.global.f32 	%f106, [%rd15+16];
	ld.global.f32 	%f107, [%rd15+20];
	sub.f32 	%f108, %f1, %f105;
	sub.f32 	%f109, %f2, %f106;
	sub.f32 	%f110, %f3, %f107;
	div.rn.f32 	%f111, %f108, %f4;
	cvt.rni.f32.f32 	%f112, %f111;
	mul.f32 	%f113, %f4, %f112;
	sub.f32 	%f114, %f108, %f113;
	div.rn.f32 	%f115, %f109, %f4;
	cvt.rni.f32.f32 	%f116, %f115;
	mul.f32 	%f117, %f4, %f116;
	sub.f32 	%f118, %f109, %f117;
	div.rn.f32 	%f119, %f110, %f4;
	cvt.rni.f32.f32 	%f120, %f119;
	mul.f32 	%f121, %f4, %f120;
	sub.f32 	%f122, %f110, %f121;
	mul.f32 	%f123, %f118, %f118;
	fma.rn.f32 	%f124, %f114, %f114, %f123;
	fma.rn.f32 	%f16, %f122, %f122, %f124;
	setp.geu.f32 	%p11, %f16, %f5;
	@%p11 bra 	$L__BB1_16;
	rcp.rn.f32 	%f125, %f16;
	mul.f32 	%f126, %f125, %f125;
	mul.f32 	%f127, %f125, %f126;
	mul.f32 	%f128, %f127, 0f40800000;
	add.f32 	%f129, %f127, 0fBF800000;
	fma.rn.f32 	%f162, %f128, %f129, %f162;
$L__BB1_16:
	add.s32 	%r35, %r35, 4;
	add.s32 	%r34, %r34, 4;
	add.s64 	%rd15, %rd15, 48;
	setp.ne.s32 	%p12, %r35, %r36;
	@%p12 bra 	$L__BB1_4;
$L__BB1_17:
	setp.eq.s32 	%p13, %r5, 0;
	@%p13 bra 	$L__BB1_23;
	mul.wide.u32 	%rd12, %r36, 12;
	add.s64 	%rd13, %rd12, %rd1;
	add.s64 	%rd16, %rd13, 8;
	sub.s32 	%r29, %r36, %r3;
	sub.s32 	%r38, %r29, %r1;
	neg.s32 	%r37, %r5;
$L__BB1_19:
	.pragma "nounroll";
	setp.eq.s32 	%p14, %r38, 0;
	@%p14 bra 	$L__BB1_22;
	ld.global.f32 	%f130, [%rd16+-8];
	ld.global.f32 	%f131, [%rd16+-4];
	ld.global.f32 	%f132, [%rd16];
	sub.f32 	%f133, %f1, %f130;
	sub.f32 	%f134, %f2, %f131;
	sub.f32 	%f135, %f3, %f132;
	div.rn.f32 	%f136, %f133, %f4;
	cvt.rni.f32.f32 	%f137, %f136;
	mul.f32 	%f138, %f4, %f137;
	sub.f32 	%f139, %f133, %f138;
	div.rn.f32 	%f140, %f134, %f4;
	cvt.rni.f32.f32 	%f141, %f140;
	mul.f32 	%f142, %f4, %f141;
	sub.f32 	%f143, %f134, %f142;
	div.rn.f32 	%f144, %f135, %f4;
	cvt.rni.f32.f32 	%f145, %f144;
	mul.f32 	%f146, %f4, %f145;
	sub.f32 	%f147, %f135, %f146;
	mul.f32 	%f148, %f143, %f143;
	fma.rn.f32 	%f149, %f139, %f139, %f148;
	fma.rn.f32 	%f22, %f147, %f147, %f149;
	setp.geu.f32 	%p15, %f22, %f5;
	@%p15 bra 	$L__BB1_22;
	rcp.rn.f32 	%f150, %f22;
	mul.f32 	%f151, %f150, %f150;
	mul.f32 	%f152, %f150, %f151;
	mul.f32 	%f153, %f152, 0f40800000;
	add.f32 	%f154, %f152, 0fBF800000;
	fma.rn.f32 	%f162, %f153, %f154, %f162;
$L__BB1_22:
	add.s64 	%rd16, %rd16, 12;
	add.s32 	%r38, %r38, 1;
	add.s32 	%r37, %r37, 1;
	setp.ne.s32 	%p16, %r37, 0;
	@%p16 bra 	$L__BB1_19;
$L__BB1_23:
	shl.b32 	%r30, %r1, 2;
	mov.u32 	%r31, _ZZ16calculate_energyP8ParticleiPfE8s_energy;
	add.s32 	%r19, %r31, %r30;
	st.shared.f32 	[%r19], %f162;
	bar.sync 	0;
	setp.lt.u32 	%p17, %r39, 2;
	@%p17 bra 	$L__BB1_27;
$L__BB1_24:
	shr.u32 	%r21, %r39, 1;
	setp.ge.u32 	%p18, %r1, %r21;
	@%p18 bra 	$L__BB1_26;
	shl.b32 	%r32, %r21, 2;
	add.s32 	%r33, %r19, %r32;
	ld.shared.f32 	%f155, [%r33];
	ld.shared.f32 	%f156, [%r19];
	add.f32 	%f157, %f155, %f156;
	st.shared.f32 	[%r19], %f157;
$L__BB1_26:
	bar.sync 	0;
	setp.gt.u32 	%p19, %r39, 3;
	mov.u32 	%r39, %r21;
	@%p19 bra 	$L__BB1_24;
$L__BB1_27:
	setp.ne.s32 	%p20, %r1, 0;
	@%p20 bra 	$L__BB1_29;
	ld.shared.f32 	%f158, [_ZZ16calculate_energyP8ParticleiPfE8s_energy];
	cvta.to.global.u64 	%rd14, %rd8;
	atom.global.add.f32 	%f159, [%rd14], %f158;
$L__BB1_29:
	ret;

}
	// .globl	_Z7mc_moveP8ParticleiP17curandStateXORWOWfPf
.visible .entry _Z7mc_moveP8ParticleiP17curandStateXORWOWfPf(
	.param .u64 .ptr .align 1 _Z7mc_moveP8ParticleiP17curandStateXORWOWfPf_param_0,
	.param .u32 _Z7mc_moveP8ParticleiP17curandStateXORWOWfPf_param_1,
	.param .u64 .ptr .align 1 _Z7mc_moveP8ParticleiP17curandStateXORWOWfPf_param_2,
	.param .f32 _Z7mc_moveP8ParticleiP17curandStateXORWOWfPf_param_3,
	.param .u64 .ptr .align 1 _Z7mc_moveP8ParticleiP17curandStateXORWOWfPf_param_4
)
{
	.reg .pred 	%p<18>;
	.reg .b32 	%r<100>;
	.reg .b32 	%f<229>;
	.reg .b64 	%rd<20>;
	.reg .b64 	%fd<2>;

	ld.param.u64 	%rd7, [_Z7mc_moveP8ParticleiP17curandStateXORWOWfPf_param_0];
	ld.param.u32 	%r33, [_Z7mc_moveP8ParticleiP17curandStateXORWOWfPf_param_1];
	ld.param.u64 	%rd8, [_Z7mc_moveP8ParticleiP17curandStateXORWOWfPf_param_2];
	ld.param.f32 	%f31, [_Z7mc_moveP8ParticleiP17curandStateXORWOWfPf_param_3];
	cvta.to.global.u64 	%rd1, %rd7;
	mov.u32 	%r34, %tid.x;
	mov.u32 	%r35, %ctaid.x;
	mov.u32 	%r36, %ntid.x;
	mad.lo.s32 	%r1, %r35, %r36, %r34;
	setp.ge.s32 	%p1, %r1, %r33;
	@%p1 bra 	$L__BB2_25;
	cvta.to.global.u64 	%rd10, %rd8;
	mul.wide.s32 	%rd11, %r1, 48;
	add.s64 	%rd2, %rd10, %rd11;
	ld.global.v2.u32 	{%r2, %r37}, [%rd2];
	ld.global.v2.u32 	{%r38, %r39}, [%rd2+8];
	ld.global.v2.u32 	{%r40, %r89}, [%rd2+16];
	ld.global.v2.u32 	{%r4, %r5}, [%rd2+24];
	ld.global.f32 	%f1, [%rd2+32];
	ld.global.f64 	%fd1, [%rd2+40];
	shr.u32 	%r41, %r37, 2;
	xor.b32  	%r42, %r41, %r37;
	shl.b32 	%r43, %r89, 4;
	shl.b32 	%r44, %r42, 1;
	xor.b32  	%r45, %r43, %r44;
	xor.b32  	%r46, %r45, %r89;
	xor.b32  	%r95, %r46, %r42;
	add.s32 	%r47, %r2, %r95;
	add.s32 	%r48, %r47, 362437;
	cvt.rn.f32.u32 	%f33, %r48;
	fma.rn.f32 	%f34, %f33, 0f2F800000, 0f2F000000;
	cvt.rn.f32.s32 	%f35, %r33;
	mul.f32 	%f36, %f34, %f35;
	cvt.rzi.s32.f32 	%r7, %f36;
	mul.wide.s32 	%rd12, %r7, 12;
	add.s64 	%rd3, %rd1, %rd12;
	ld.global.f32 	%f2, [%rd3];
	ld.global.f32 	%f3, [%rd3+4];
	ld.global.f32 	%f4, [%rd3+8];
	shr.u32 	%r49, %r38, 2;
	xor.b32  	%r50, %r49, %r38;
	shl.b32 	%r51, %r95, 4;
	shl.b32 	%r52, %r50, 1;
	xor.b32  	%r53, %r52, %r51;
	xor.b32  	%r54, %r53, %r50;
	xor.b32  	%r96, %r54, %r95;
	add.s32 	%r55, %r2, %r96;
	add.s32 	%r56, %r55, 724874;
	cvt.rn.f32.u32 	%f37, %r56;
	fma.rn.f32 	%f38, %f37, 0f2F800000, 0f2F000000;
	add.f32 	%f39, %f38, 0fBF000000;
	fma.rn.f32 	%f40, %f31, %f39, %f2;
	shr.u32 	%r57, %r39, 2;
	xor.b32  	%r58, %r57, %r39;
	shl.b32 	%r59, %r96, 4;
	shl.b32 	%r60, %r58, 1;
	xor.b32  	%r61, %r60, %r59;
	xor.b32  	%r62, %r61, %r58;
	xor.b32  	%r97, %r62, %r96;
	add.s32 	%r63, %r2, %r97;
	add.s32 	%r64, %r63, 1087311;
	cvt.rn.f32.u32 	%f41, %r64;
	fma.rn.f32 	%f42, %f41, 0f2F800000, 0f2F000000;
	add.f32 	%f43, %f42, 0fBF000000;
	fma.rn.f32 	%f44, %f31, %f43, %f3;
	shr.u32 	%r65, %r40, 2;
	xor.b32  	%r66, %r65, %r40;
	shl.b32 	%r67, %r97, 4;
	shl.b32 	%r68, %r66, 1;
	xor.b32  	%r69, %r68, %r67;
	xor.b32  	%r70, %r69, %r66;
	xor.b32  	%r98, %r70, %r97;
	add.s32 	%r94, %r2, 1449748;
	add.s32 	%r71, %r98, %r94;
	cvt.rn.f32.u32 	%f45, %r71;
	fma.rn.f32 	%f46, %f45, 0f2F800000, 0f2F000000;
	add.f32 	%f47, %f46, 0fBF000000;
	fma.rn.f32 	%f48, %f31, %f47, %f4;
	ld.const.f32 	%f5, [d_box_length];
	div.rn.f32 	%f49, %f40, %f5;
	cvt.rmi.f32.f32 	%f50, %f49;
	mul.f32 	%f51, %f5, %f50;
	sub.f32 	%f6, %f40, %f51;
	div.rn.f32 	%f52, %f44, %f5;
	cvt.rmi.f32.f32 	%f53, %f52;
	mul.f32 	%f54, %f5, %f53;
	sub.f32 	%f7, %f44, %f54;
	div.rn.f32 	%f55, %f48, %f5;
	cvt.rmi.f32.f32 	%f56, %f55;
	mul.f32 	%f57, %f5, %f56;
	sub.f32 	%f8, %f48, %f57;
	setp.lt.s32 	%p2, %r33, 1;
	mov.f32 	%f224, 0f00000000;
	@%p2 bra 	$L__BB2_21;
	ld.const.f32 	%f9, [d_cutoff_squared];
	setp.eq.s32 	%p3, %r33, 1;
	mov.f32 	%f224, 0f00000000;
	mov.b32 	%r87, 0;
	@%p3 bra 	$L__BB2_15;
	neg.s32 	%r85, %r7;
	add.s64 	%rd19, %rd1, 12;
	mov.f32 	%f224, 0f00000000;
	mov.b32 	%r86, 0;
$L__BB2_4:
	setp.eq.s32 	%p4, %r85, 0;
	@%p4 bra 	$L__BB2_9;
	ld.global.f32 	%f61, [%rd19+-12];
	ld.global.f32 	%f62, [%rd19+-8];
	ld.global.f32 	%f63, [%rd19+-4];
	sub.f32 	%f64, %f2, %f61;
	sub.f32 	%f65, %f3, %f62;
	sub.f32 	%f66, %f4, %f63;
	div.rn.f32 	%f67, %f64, %f5;
	cvt.rni.f32.f32 	%f68, %f67;
	mul.f32 	%f69, %f5, %f68;
	sub.f32 	%f70, %f64, %f69;
	div.rn.f32 	%f71, %f65, %f5;
	cvt.rni.f32.f32 	%f72, %f71;
	mul.f32 	%f73, %f5, %f72;
	sub.f32 	%f74, %f65, %f73;
	div.rn.f32 	%f75, %f66, %f5;
	cvt.rni.f32.f32 	%f76, %f75;
	mul.f32 	%f77, %f5, %f76;
	sub.f32 	%f78, %f66, %f77;
	mul.f32 	%f79, %f74, %f74;
	fma.rn.f32 	%f80, %f70, %f70, %f79;
	fma.rn.f32 	%f11, %f78, %f78, %f80;
	sub.f32 	%f81, %f6, %f61;
	sub.f32 	%f82, %f7, %f62;
	sub.f32 	%f83, %f8, %f63;
	div.rn.f32 	%f84, %f81, %f5;
	cvt.rni.f32.f32 	%f85, %f84;
	mul.f32 	%f86, %f5, %f85;
	sub.f32 	%f87, %f81, %f86;
	div.rn.f32 	%f88, %f82, %f5;
	cvt.rni.f32.f32 	%f89, %f88;
	mul.f32 	%f90, %f5, %f89;
	sub.f32 	%f91, %f82, %f90;
	div.rn.f32 	%f92, %f83, %f5;
	cvt.rni.f32.f32 	%f93, %f92;
	mul.f32 	%f94, %f5, %f93;
	sub.f32 	%f95, %f83, %f94;
	mul.f32 	%f96, %f91, %f91;
	fma.rn.f32 	%f97, %f87, %f87, %f96;
	fma.rn.f32 	%f12, %f95, %f95, %f97;
	setp.geu.f32 	%p5, %f11, %f9;
	@%p5 bra 	$L__BB2_7;
	rcp.rn.f32 	%f98, %f11;
	mul.f32 	%f99, %f98, %f98;
	mul.f32 	%f100, %f98, %f99;
	mul.f32 	%f101, %f100, 0fC0800000;
	add.f32 	%f102, %f100, 0fBF800000;
	fma.rn.f32 	%f224, %f101, %f102, %f224;
$L__BB2_7:
	setp.geu.f32 	%p6, %f12, %f9;
	@%p6 bra 	$L__BB2_9;
	rcp.rn.f32 	%f103, %f12;
	mul.f32 	%f104, %f103, %f103;
	mul.f32 	%f105, %f103, %f104;
	mul.f32 	%f106, %f105, 0f40800000;
	add.f32 	%f107, %f105, 0fBF800000;
	fma.rn.f32 	%f224, %f106, %f107, %f224;
$L__BB2_9:
	add.s32 	%r74, %r86, 1;
	setp.eq.s32 	%p7, %r74, %r7;
	@%p7 bra 	$L__BB2_14;
	ld.global.f32 	%f108, [%rd19];
	ld.global.f32 	%f109, [%rd19+4];
	ld.global.f32 	%f110, [%rd19+8];
	sub.f32 	%f111, %f2, %f108;
	sub.f32 	%f112, %f3, %f109;
	sub.f32 	%f113, %f4, %f110;
	div.rn.f32 	%f114, %f111, %f5;
	cvt.rni.f32.f32 	%f115, %f114;
	mul.f32 	%f116, %f5, %f115;
	sub.f32 	%f117, %f111, %f116;
	div.rn.f32 	%f118, %f112, %f5;
	cvt.rni.f32.f32 	%f119, %f118;
	mul.f32 	%f120, %f5, %f119;
	sub.f32 	%f121, %f112, %f120;
	div.rn.f32 	%f122, %f113, %f5;
	cvt.rni.f32.f32 	%f123, %f122;
	mul.f32 	%f124, %f5, %f123;
	sub.f32 	%f125, %f113, %f124;
	mul.f32 	%f126, %f121, %f121;
	fma.rn.f32 	%f127, %f117, %f117, %f126;
	fma.rn.f32 	%f17, %f125, %f125, %f127;
	sub.f32 	%f128, %f6, %f108;
	sub.f32 	%f129, %f7, %f109;
	sub.f32 	%f130, %f8, %f110;
	div.rn.f32 	%f131, %f128, %f5;
	cvt.rni.f32.f32 	%f132, %f131;
	mul.f32 	%f133, %f5, %f132;
	sub.f32 	%f134, %f128, %f133;
	div.rn.f32 	%f135, %f129, %f5;
	cvt.rni.f32.f32 	%f136, %f135;
	mul.f32 	%f137, %f5, %f136;
	sub.f32 	%f138, %f129, %f137;
	div.rn.f32 	%f139, %f130, %f5;
	cvt.rni.f32.f32 	%f140, %f139;
	mul.f32 	%f141, %f5, %f140;
	sub.f32 	%f142, %f130, %f141;
	mul.f32 	%f143, %f138, %f138;
	fma.rn.f32 	%f144, %f134, %f134, %f143;
	fma.rn.f32 	%f18, %f142, %f142, %f144;
	setp.geu.f32 	%p8, %f17, %f9;
	@%p8 bra 	$L__BB2_12;
	rcp.rn.f32 	%f145, %f17;
	mul.f32 	%f146, %f145, %f145;
	mul.f32 	%f147, %f145, %f146;
	mul.f32 	%f148, %f147, 0fC0800000;
	add.f32 	%f149, %f147, 0fBF800000;
	fma.rn.f32 	%f224, %f148, %f149, %f224;
$L__BB2_12:
	setp.geu.f32 	%p9, %f18, %f9;
	@%p9 bra 	$L__BB2_14;
	rcp.rn.f32 	%f150, %f18;
	mul.f32 	%f151, %f150, %f150;
	mul.f32 	%f152, %f150, %f151;
	mul.f32 	%f153, %f152, 0f40800000;
	add.f32 	%f154, %f152, 0fBF800000;
	fma.rn.f32 	%f224, %f153, %f154, %f224;
$L__BB2_14:
	add.s32 	%r86, %r86, 2;
	add.s32 	%r85, %r85, 2;
	add.s64 	%rd19, %rd19, 24;
	and.b32  	%r87, %r33, 2147483646;
	setp.ne.s32 	%p10, %r86, %r87;
	@%p10 bra 	$L__BB2_4;
$L__BB2_15:
	and.b32  	%r75, %r33, 1;
	setp.eq.b32 	%p11, %r75, 1;
	not.pred 	%p12, %p11;
	@%p12 bra 	$L__BB2_21;
	setp.eq.s32 	%p13, %r87, %r7;
	@%p13 bra 	$L__BB2_21;
	ld.param.u64 	%rd17, [_Z7mc_moveP8ParticleiP17curandStateXORWOWfPf_param_0];
	cvta.to.global.u64 	%rd13, %rd17;
	mul.wide.u32 	%rd14, %r87, 12;
	add.s64 	%rd15, %rd13, %rd14;
	ld.global.f32 	%f155, [%rd15];
	ld.global.f32 	%f156, [%rd15+4];
	ld.global.f32 	%f157, [%rd15+8];
	sub.f32 	%f158, %f2, %f155;
	sub.f32 	%f159, %f3, %f156;
	sub.f32 	%f160, %f4, %f157;
	div.rn.f32 	%f161, %f158, %f5;
	cvt.rni.f32.f32 	%f162, %f161;
	mul.f32 	%f163, %f5, %f162;
	sub.f32 	%f164, %f158, %f163;
	div.rn.f32 	%f165, %f159, %f5;
	cvt.rni.f32.f32 	%f166, %f165;
	mul.f32 	%f167, %f5, %f166;
	sub.f32 	%f168, %f159, %f167;
	div.rn.f32 	%f169, %f160, %f5;
	cvt.rni.f32.f32 	%f170, %f169;
	mul.f32 	%f171, %f5, %f170;
	sub.f32 	%f172, %f160, %f171;
	mul.f32 	%f173, %f168, %f168;
	fma.rn.f32 	%f174, %f164, %f164, %f173;
	fma.rn.f32 	%f25, %f172, %f172, %f174;
	sub.f32 	%f175, %f6, %f155;
	sub.f32 	%f176, %f7, %f156;
	sub.f32 	%f177, %f8, %f157;
	div.rn.f32 	%f178, %f175, %f5;
	cvt.rni.f32.f32 	%f179, %f178;
	mul.f32 	%f180, %f5, %f179;
	sub.f32 	%f181, %f175, %f180;
	div.rn.f32 	%f182, %f176, %f5;
	cvt.rni.f32.f32 	%f183, %f182;
	mul.f32 	%f184, %f5, %f183;
	sub.f32 	%f185, %f176, %f184;
	div.rn.f32 	%f186, %f177, %f5;
	cvt.rni.f32.f32 	%f187, %f186;
	mul.f32 	%f188, %f5, %f187;
	sub.f32 	%f189, %f177, %f188;
	mul.f32 	%f190, %f185, %f185;
	fma.rn.f32 	%f191, %f181, %f181, %f190;
	fma.rn.f32 	%f26, %f189, %f189, %f191;
	setp.geu.f32 	%p14, %f25, %f9;
	@%p14 bra 	$L__BB2_19;
	rcp.rn.f32 	%f192, %f25;
	mul.f32 	%f193, %f192, %f192;
	mul.f32 	%f194, %f192, %f193;
	mul.f32 	%f195, %f194, 0fC0800000;
	add.f32 	%f196, %f194, 0fBF800000;
	fma.rn.f32 	%f224, %f195, %f196, %f224;
$L__BB2_19:
	setp.geu.f32 	%p15, %f26, %f9;
	@%p15 bra 	$L__BB2_21;
	rcp.rn.f32 	%f197, %f26;
	mul.f32 	%f198, %f197, %f197;
	mul.f32 	%f199, %f197, %f198;
	mul.f32 	%f200, %f199, 0f40800000;
	add.f32 	%f201, %f199, 0fBF800000;
	fma.rn.f32 	%f224, %f200, %f201, %f224;
$L__BB2_21:
	setp.lt.f32 	%p16, %f224, 0f00000000;
	mov.u32 	%r90, %r95;
	mov.u32 	%r91, %r96;
	mov.u32 	%r92, %r97;
	mov.u32 	%r99, %r98;
	@%p16 bra 	$L__BB2_23;
	shr.u32 	%r76, %r89, 2;
	xor.b32  	%r77, %r76, %r89;
	shl.b32 	%r78, %r98, 4;
	shl.b32 	%r79, %r77, 1;
	xor.b32  	%r80, %r79, %r78;
	xor.b32  	%r81, %r80, %r77;
	xor.b32  	%r99, %r81, %r98;
	add.s32 	%r94, %r2, 1812185;
	add.s32 	%r82, %r99, %r94;
	cvt.rn.f32.u32 	%f202, %r82;
	fma.rn.f32 	%f203, %f202, 0f2F800000, 0f2F000000;
	neg.f32 	%f204, %f224;
	ld.const.f32 	%f205, [d_temperature];
	div.rn.f32 	%f206, %f204, %f205;
	fma.rn.f32 	%f207, %f206, 0f3BBB989D, 0f3F000000;
	cvt.sat.f32.f32 	%f208, %f207;
	mov.f32 	%f209, 0f4B400001;
	mov.f32 	%f210, 0f437C0000;
	fma.rm.f32 	%f211, %f208, %f210, %f209;
	add.f32 	%f212, %f211, 0fCB40007F;
	neg.f32 	%f213, %f212;
	fma.rn.f32 	%f214, %f206, 0f3FB8AA3B, %f213;
	fma.rn.f32 	%f215, %f206, 0f32A57060, %f214;
	mov.b32 	%r83, %f211;
	shl.b32 	%r84, %r83, 23;
	mov.b32 	%f216, %r84;
	ex2.approx.ftz.f32 	%f217, %f215;
	mul.f32 	%f218, %f217, %f216;
	setp.geu.f32 	%p17, %f203, %f218;
	mov.u32 	%r89, %r95;
	mov.u32 	%r90, %r96;
	mov.u32 	%r91, %r97;
	mov.u32 	%r92, %r98;
	@%p17 bra 	$L__BB2_24;
$L__BB2_23:
	ld.param.u64 	%rd18, [_Z7mc_moveP8ParticleiP17curandStateXORWOWfPf_param_4];
	st.global.f32 	[%rd3], %f6;
	st.global.f32 	[%rd3+4], %f7;
	st.global.f32 	[%rd3+8], %f8;
	cvta.to.global.u64 	%rd16, %rd18;
	atom.global.add.f32 	%f219, [%rd16], 0f3F800000;
	mov.u32 	%r95, %r89;
	mov.u32 	%r96, %r90;
	mov.u32 	%r97, %r91;
	mov.u32 	%r98, %r92;
$L__BB2_24:
	st.global.v2.u32 	[%rd2], {%r94, %r95};
	st.global.v2.u32 	[%rd2+8], {%r96, %r97};
	st.global.v2.u32 	[%rd2+16], {%r98, %r99};
	st.global.v2.u32 	[%rd2+24], {%r4, %r5};
	st.global.f32 	[%rd2+32], %f1;
	st.global.f64 	[%rd2+40], %fd1;
$L__BB2_25:
	ret;

}


// ===== COMPILED SASS (sm_100) =====

	.target	sm_100

	.elftype	@"ET_EXEC"


//--------------------- .note.nv.tkinfo           --------------------------
	.section	.note.nv.tkinfo,"",@"SHT_NOTE"
	.sectionflags	@"SHF_NOTE_NV_TKINFO"
	.tkinfo
        /*0018*/ 	.word	0x00000002
        /*0030*/ 	.string	""
        /*0030*/ 	.string	"ptxas"
        /*0030*/ 	.string	"Cuda compilation tools, release 13.0, V13.0.88"
        /*0030*/ 	.string	"Build cuda_13.0.r13.0/compiler.36424714_0"
        /*0030*/ 	.string	"-arch sm_100 -m 64 "



//--------------------- .note.nv.cuinfo           --------------------------
	.section	.note.nv.cuinfo,"",@"SHT_NOTE"
	.sectionflags	@"SHF_NOTE_NV_CUINFO"
        /*0018*/ 	.short	0x0002
        /*001a*/ 	.short	0x0064
        /*001c*/ 	.short	0x0082
	.zero		2


//--------------------- .nv.info                  --------------------------
	.section	.nv.info,"",@"SHT_CUDA_INFO"
	.align	4


	//----- nvinfo : EIATTR_REGCOUNT
	.align		4
        /*0000*/ 	.byte	0x04, 0x2f
        /*0002*/ 	.short	(.L_13 - .L_12)
	.align		4
.L_12:
        /*0004*/ 	.word	index@(_Z8init_rngP17curandStateXORWOWm)
        /*0008*/ 	.word	0x0000001f


	//----- nvinfo : EIATTR_FRAME_SIZE
	.align		4
.L_13:
        /*000c*/ 	.byte	0x04, 0x11
        /*000e*/ 	.short	(.L_15 - .L_14)
	.align		4
.L_14:
        /*0010*/ 	.word	index@(_Z8init_rngP17curandStateXORWOWm)
        /*0014*/ 	.word	0x00000000


	//----- nvinfo : EIATTR_REGCOUNT
	.align		4
.L_15:
        /*0018*/ 	.byte	0x04, 0x2f
        /*001a*/ 	.short	(.L_17 - .L_16)
	.align		4
.L_16:
        /*001c*/ 	.word	index@(_Z16calculate_energyP8ParticleiPf)
        /*0020*/ 	.word	0x0000001f


	//----- nvinfo : EIATTR_FRAME_SIZE
	.align		4
.L_17:
        /*0024*/ 	.byte	0x04, 0x11
        /*0026*/ 	.short	(.L_19 - .L_18)
	.align		4
.L_18:
        /*0028*/ 	.word	index@($__internal_3_$__cuda_sm3x_div_rn_noftz_f32_slowpath)
        /*002c*/ 	.word	0x00000000


	//----- nvinfo : EIATTR_FRAME_SIZE
	.align		4
.L_19:
        /*0030*/ 	.byte	0x04, 0x11
        /*0032*/ 	.short	(.L_21 - .L_20)
	.align		4
.L_20:
        /*0034*/ 	.word	index@($__internal_2_$__cuda_sm20_rcp_rn_f32_slowpath)
        /*0038*/ 	.word	0x00000000


	//----- nvinfo : EIATTR_FRAME_SIZE
	.align		4
.L_21:
        /*003c*/ 	.byte	0x04, 0x11
        /*003e*/ 	.short	(.L_23 - .L_22)
	.align		4
.L_22:
        /*0040*/ 	.word	index@(_Z16calculate_energyP8ParticleiPf)
        /*0044*/ 	.word	0x00000000


	//----- nvinfo : EIATTR_REGCOUNT
	.align		4
.L_23:
        /*0048*/ 	.byte	0x04, 0x2f
        /*004a*/ 	.short	(.L_25 - .L_24)
	.align		4
.L_24:
        /*004c*/ 	.word	index@(_Z7mc_moveP8ParticleiP17curandStateXORWOWfPf)
        /*0050*/ 	.word	0x0000002e


	//----- nvinfo : EIATTR_FRAME_SIZE
	.align		4
.L_25:
        /*0054*/ 	.byte	0x04, 0x11
        /*0056*/ 	.short	(.L_27 - .L_26)
	.align		4
.L_26:
        /*0058*/ 	.word	index@($__internal_1_$__cuda_sm3x_div_rn_noftz_f32_slowpath)
        /*005c*/ 	.word	0x00000000


	//----- nvinfo : EIATTR_FRAME_SIZE
	.align		4
.L_27:
        /*0060*/ 	.byte	0x04, 0x11
        /*0062*/ 	.short	(.L_29 - .L_28)
	.align		4
.L_28:
        /*0064*/ 	.word	index@($__internal_0_$__cuda_sm20_rcp_rn_f32_slowpath)
        /*0068*/ 	.word	0x00000000


	//----- nvinfo : EIATTR_FRAME_SIZE
	.align		4
.L_29:
        /*006c*/ 	.byte	0x04, 0x11
        /*006e*/ 	.short	(.L_31 - .L_30)
	.align		4
.L_30:
        /*0070*/ 	.word	index@(_Z7mc_moveP8ParticleiP17curandStateXORWOWfPf)
        /*0074*/ 	.word	0x00000000


	//----- nvinfo : EIATTR_MIN_STACK_SIZE
	.align		4
.L_31:
        /*0078*/ 	.byte	0x04, 0x12
        /*007a*/ 	.short	(.L_33 - .L_32)
	.align		4
.L_32:
        /*007c*/ 	.word	index@(_Z7mc_moveP8ParticleiP17curandStateXORWOWfPf)
        /*0080*/ 	.word	0x00000000


	//----- nvinfo : EIATTR_MIN_STACK_SIZE
	.align		4
.L_33:
        /*0084*/ 	.byte	0x04, 0x12
        /*0086*/ 	.short	(.L_35 - .L_34)
	.align		4
.L_34:
        /*0088*/ 	.word	index@(_Z16calculate_energyP8ParticleiPf)
        /*008c*/ 	.word	0x00000000


	//----- nvinfo : EIATTR_MIN_STACK_SIZE
	.align		4
.L_35:
        /*0090*/ 	.byte	0x04, 0x12
        /*0092*/ 	.short	(.L_37 - .L_36)
	.align		4
.L_36:
        /*0094*/ 	.word	index@(_Z8init_rngP17curandStateXORWOWm)
        /*0098*/ 	.word	0x00000000
.L_37:


//--------------------- .nv.compat                --------------------------
	.section	.nv.compat,"",@"SHT_CUDA_COMPAT_INFO"
	.align	4
        /*0000*/ 	.byte	0x02, 0x09, 0x00, 0x00, 0x02, 0x02, 0x01, 0x00, 0x02, 0x05, 0x05, 0x00, 0x03, 0x07, 0x01, 0x01
        /*0010*/ 	.byte	0x02, 0x03, 0x00, 0x00, 0x02, 0x06, 0x01, 0x00, 0x04, 0x0b, 0x08, 0x00, 0x01, 0x00, 0x00, 0x00
        /*0020*/ 	.byte	0x00, 0x00, 0x00, 0x00


//--------------------- .nv.info._Z7mc_moveP8ParticleiP17curandStateXORWOWfPf --------------------------
	.section	.nv.info._Z7mc_moveP8ParticleiP17curandStateXORWOWfPf,"",@"SHT_CUDA_INFO"
	.sectionflags	@""
	.align	4


	//----- nvinfo : EIATTR_CUDA_API_VERSION
	.align		4
        /*0000*/ 	.byte	0x04, 0x37
        /*0002*/ 	.short	(.L_39 - .L_38)
.L_38:
        /*0004*/ 	.word	0x00000082


	//----- nvinfo : EIATTR_KPARAM_INFO
	.align		4
.L_39:
        /*0008*/ 	.byte	0x04, 0x17
        /*000a*/ 	.short	(.L_41 - .L_40)
.L_40:
        /*000c*/ 	.word	0x00000000
        /*0010*/ 	.short	0x0004
        /*0012*/ 	.short	0x0020
        /*0014*/ 	.byte	0x00, 0xf5, 0x21, 0x00


	//----- nvinfo : EIATTR_KPARAM_INFO
	.align		4
.L_41:
        /*0018*/ 	.byte	0x04, 0x17
        /*001a*/ 	.short	(.L_43 - .L_42)
.L_42:
        /*001c*/ 	.word	0x00000000
        /*0020*/ 	.short	0x0003
        /*0022*/ 	.short	0x0018
        /*0024*/ 	.byte	0x00, 0xf0, 0x11, 0x00


	//----- nvinfo : EIATTR_KPARAM_INFO
	.align		4
.L_43:
        /*0028*/ 	.byte	0x04, 0x17
        /*002a*/ 	.short	(.L_45 - .L_44)
.L_44:
        /*002c*/ 	.word	0x00000000
        /*0030*/ 	.short	0x0002
        /*0032*/ 	.short	0x0010
        /*0034*/ 	.byte	0x00, 0xf5, 0x21, 0x00


	//----- nvinfo : EIATTR_KPARAM_INFO
	.align		4
.L_45:
        /*0038*/ 	.byte	0x04, 0x17
        /*003a*/ 	.short	(.L_47 - .L_46)
.L_46:
        /*003c*/ 	.word	0x00000000
        /*0040*/ 	.short	0x0001
        /*0042*/ 	.short	0x0008
        /*0044*/ 	.byte	0x00, 0xf0, 0x11, 0x00


	//----- nvinfo : EIATTR_KPARAM_INFO
	.align		4
.L_47:
        /*0048*/ 	.byte	0x04, 0x17
        /*004a*/ 	.short	(.L_49 - .L_48)
.L_48:
        /*004c*/ 	.word	0x00000000
        /*0050*/ 	.short	0x0000
        /*0052*/ 	.short	0x0000
        /*0054*/ 	.byte	0x00, 0xf5, 0x21, 0x00


	//----- nvinfo : EIATTR_SPARSE_MMA_MASK
	.align		4
.L_49:
        /*0058*/ 	.byte	0x03, 0x50
        /*005a*/ 	.short	0x0000


	//----- nvinfo : EIATTR_MAXREG_COUNT
	.align		4
        /*005c*/ 	.byte	0x03, 0x1b
        /*005e*/ 	.short	0x00ff


	//----- nvinfo : EIATTR_MERCURY_ISA_VERSION
	.align		4
        /*0060*/ 	.byte	0x03, 0x5f
        /*0062*/ 	.short	0x0101


	//----- nvinfo : EIATTR_VRC_CTA_INIT_COUNT
	.align		4
        /*0064*/ 	.byte	0x02, 0x4a
	.zero		1
	.zero		1


	//----- nvinfo : EIATTR_EXIT_INSTR_OFFSETS
	.align		4
        /*0068*/ 	.byte	0x04, 0x1c
        /*006a*/ 	.short	(.L_51 - .L_50)


	//   ....[0]....
.L_50:
        /*006c*/ 	.word	0x00000070


	//   ....[1]....
        /*0070*/ 	.word	0x00002eb0


	//----- nvinfo : EIATTR_CRS_STACK_SIZE
	.align		4
.L_51:
        /*0074*/ 	.byte	0x04, 0x1e
        /*0076*/ 	.short	(.L_53 - .L_52)
.L_52:
        /*0078*/ 	.word	0x00000000


	//----- nvinfo : EIATTR_CBANK_PARAM_SIZE
	.align		4
.L_53:
        /*007c*/ 	.byte	0x03, 0x19
        /*007e*/ 	.short	0x0028


	//----- nvinfo : EIATTR_PARAM_CBANK
	.align		4
        /*0080*/ 	.byte	0x04, 0x0a
        /*0082*/ 	.short	(.L_55 - .L_54)
	.align		4
.L_54:
        /*0084*/ 	.word	index@(.nv.constant0._Z7mc_moveP8ParticleiP17curandStateXORWOWfPf)
        /*0088*/ 	.short	0x0380
        /*008a*/ 	.short	0x0028


	//----- nvinfo : EIATTR_SW_WAR
	.align		4
.L_55:
        /*008c*/ 	.byte	0x04, 0x36
        /*008e*/ 	.short	(.L_57 - .L_56)
.L_56:
        /*0090*/ 	.word	0x00000008
.L_57:


//--------------------- .nv.info._Z16calculate_energyP8ParticleiPf --------------------------
	.section	.nv.info._Z16calculate_energyP8ParticleiPf,"",@"SHT_CUDA_INFO"
	.sectionflags	@""
	.align	4


	//----- nvinfo : EIATTR_CUDA_API_VERSION
	.align		4
        /*0000*/ 	.byte	0x04, 0x37
        /*0002*/ 	.short	(.L_59 - .L_58)
.L_58:
        /*0004*/ 	.word	0x00000082


	//----- nvinfo : EIATTR_KPARAM_INFO
	.align		4
.L_59:
        /*0008*/ 	.byte	0x04, 0x17
        /*000a*/ 	.short	(.L_61 - .L_60)
.L_60:
        /*000c*/ 	.word	0x00000000
        /*0010*/ 	.short	0x0002
        /*0012*/ 	.short	0x0010
        /*0014*/ 	.byte	0x00, 0xf5, 0x21, 0x00


	//----- nvinfo : EIATTR_KPARAM_INFO
	.align		4
.L_61:
        /*0018*/ 	.byte	0x04, 0x17
        /*001a*/ 	.short	(.L_63 - .L_62)
.L_62:
        /*001c*/ 	.word	0x00000000
        /*0020*/ 	.short	0x0001
        /*0022*/ 	.short	0x0008
        /*0024*/ 	.byte	0x00, 0xf0, 0x11, 0x00


	//----- nvinfo : EIATTR_KPARAM_INFO
	.align		4
.L_63:
        /*0028*/ 	.byte	0x04, 0x17
        /*002a*/ 	.short	(.L_65 - .L_64)
.L_64:
        /*002c*/ 	.word	0x00000000
        /*0030*/ 	.short	0x0000
        /*0032*/ 	.short	0x0000
        /*0034*/ 	.byte	0x00, 0xf5, 0x21, 0x00


	//----- nvinfo : EIATTR_SPARSE_MMA_MASK
	.align		4
.L_65:
        /*0038*/ 	.byte	0x03, 0x50
        /*003a*/ 	.short	0x0000


	//----- nvinfo : EIATTR_MAXREG_COUNT
	.align		4
        /*003c*/ 	.byte	0x03, 0x1b
        /*003e*/ 	.short	0x00ff


	//----- nvinfo : EIATTR_NUM_BARRIERS
	.align		4
        /*0040*/ 	.byte	0x02, 0x4c
        /*0042*/ 	.byte	0x01
	.zero		1


	//----- nvinfo : EIATTR_MERCURY_ISA_VERSION
	.align		4
        /*0044*/ 	.byte	0x03, 0x5f
        /*0046*/ 	.short	0x0101


	//----- nvinfo : EIATTR_VRC_CTA_INIT_COUNT
	.align		4
        /*0048*/ 	.byte	0x02, 0x4a
	.zero		1
	.zero		1


	//----- nvinfo : EIATTR_EXIT_INSTR_OFFSETS
	.align		4
        /*004c*/ 	.byte	0x04, 0x1c
        /*004e*/ 	.short	(.L_67 - .L_66)


	//   ....[0]....
.L_66:
        /*0050*/ 	.word	0x00000090


	//   ....[1]....
        /*0054*/ 	.word	0x00001e50


	//   ....[2]....
        /*0058*/ 	.word	0x00001ec0


	//----- nvinfo : EIATTR_CRS_STACK_SIZE
	.align		4
.L_67:
        /*005c*/ 	.byte	0x04, 0x1e
        /*005e*/ 	.short	(.L_69 - .L_68)
.L_68:
        /*0060*/ 	.word	0x00000000


	//----- nvinfo : EIATTR_CBANK_PARAM_SIZE
	.align		4
.L_69:
        /*0064*/ 	.byte	0x03, 0x19
        /*0066*/ 	.short	0x0018


	//----- nvinfo : EIATTR_PARAM_CBANK
	.align		4
        /*0068*/ 	.byte	0x04, 0x0a
        /*006a*/ 	.short	(.L_71 - .L_70)
	.align		4
.L_70:
        /*006c*/ 	.word	index@(.nv.constant0._Z16calculate_energyP8ParticleiPf)
        /*0070*/ 	.short	0x0380
        /*0072*/ 	.short	0x0018


	//----- nvinfo : EIATTR_SW_WAR
	.align		4
.L_71:
        /*0074*/ 	.byte	0x04, 0x36
        /*0076*/ 	.short	(.L_73 - .L_72)
.L_72:
        /*0078*/ 	.word	0x00000008
.L_73:


//--------------------- .nv.info._Z8init_rngP17curandStateXORWOWm --------------------------
	.section	.nv.info._Z8init_rngP17curandStateXORWOWm,"",@"SHT_CUDA_INFO"
	.sectionflags	@""
	.align	4


	//----- nvinfo : EIATTR_CUDA_API_VERSION
	.align		4
        /*0000*/ 	.byte	0x04, 0x37
        /*0002*/ 	.short	(.L_75 - .L_74)
.L_74:
        /*0004*/ 	.word	0x00000082


	//----- nvinfo : EIATTR_KPARAM_INFO
	.align		4
.L_75:
        /*0008*/ 	.byte	0x04, 0x17
        /*000a*/ 	.short	(.L_77 - .L_76)
.L_76:
        /*000c*/ 	.word	0x00000000
        /*0010*/ 	.short	0x0001
        /*0012*/ 	.short	0x0008
        /*0014*/ 	.byte	0x00, 0xf0, 0x21, 0x00


	//----- nvinfo : EIATTR_KPARAM_INFO
	.align		4
.L_77:
        /*0018*/ 	.byte	0x04, 0x17
        /*001a*/ 	.short	(.L_79 - .L_78)
.L_78:
        /*001c*/ 	.word	0x00000000
        /*0020*/ 	.short	0x0000
        /*0022*/ 	.short	0x0000
        /*0024*/ 	.byte	0x00, 0xf5, 0x21, 0x00


	//----- nvinfo : EIATTR_SPARSE_MMA_MASK
	.align		4
.L_79:
        /*0028*/ 	.byte	0x03, 0x50
        /*002a*/ 	.short	0x0000


	//----- nvinfo : EIATTR_MAXREG_COUNT
	.align		4
        /*002c*/ 	.byte	0x03, 0x1b
        /*002e*/ 	.short	0x00ff


	//----- nvinfo : EIATTR_MERCURY_ISA_VERSION
	.align		4
        /*0030*/ 	.byte	0x03, 0x5f
        /*0032*/ 	.short	0x0101


	//----- nvinfo : EIATTR_VRC_CTA_INIT_COUNT
	.align		4
        /*0034*/ 	.byte	0x02, 0x4a
	.zero		1
	.zero		1


	//----- nvinfo : EIATTR_EXIT_INSTR_OFFSETS
	.align		4
        /*0038*/ 	.byte	0x04, 0x1c
        /*003a*/ 	.short	(.L_81 - .L_80)


	//   ....[0]....
.L_80:
        /*003c*/ 	.word	0x00000ed0


	//----- nvinfo : EIATTR_CRS_STACK_SIZE
	.align		4
.L_81:
        /*0040*/ 	.byte	0x04, 0x1e
        /*0042*/ 	.short	(.L_83 - .L_82)
.L_82:
        /*0044*/ 	.word	0x00000000


	//----- nvinfo : EIATTR_CBANK_PARAM_SIZE
	.align		4
.L_83:
        /*0048*/ 	.byte	0x03, 0x19
        /*004a*/ 	.short	0x0010


	//----- nvinfo : EIATTR_PARAM_CBANK
	.align		4
        /*004c*/ 	.byte	0x04, 0x0a
        /*004e*/ 	.short	(.L_85 - .L_84)
	.align		4
.L_84:
        /*0050*/ 	.word	index@(.nv.constant0._Z8init_rngP17curandStateXORWOWm)
        /*0054*/ 	.short	0x0380
        /*0056*/ 	.short	0x0010


	//----- nvinfo : EIATTR_SW_WAR
	.align		4
.L_85:
        /*0058*/ 	.byte	0x04, 0x36
        /*005a*/ 	.short	(.L_87 - .L_86)
.L_86:
        /*005c*/ 	.word	0x00000008
.L_87:


//--------------------- .nv.callgraph             --------------------------
	.section	.nv.callgraph,"",@"SHT_CUDA_CALLGRAPH"
	.align	4
	.sectionentsize	8
	.align		4
        /*0000*/ 	.word	0x00000000
	.align		4
        /*0004*/ 	.word	0xffffffff
	.align		4
        /*0008*/ 	.word	0x00000000
	.align		4
        /*000c*/ 	.word	0xfffffffe
	.align		4
        /*0010*/ 	.word	0x00000000
	.align		4
        /*0014*/ 	.word	0xfffffffd
	.align		4
        /*0018*/ 	.word	0x00000000
	.align		4
        /*001c*/ 	.word	0xfffffffc


//--------------------- .nv.constant4             --------------------------
	.section	.nv.constant4,"a",@progbits
	.align	8
	.align		8
.nv.constant4:
        /*0000*/ 	.dword	precalc_xorwow_matrix
	.align		8
        /*0008*/ 	.dword	precalc_xorwow_offset_matrix
	.align		8
        /*0010*/ 	.dword	mrg32k3aM1
	.align		8
        /*0018*/ 	.dword	mrg32k3aM2
	.align		8
        /*0020*/ 	.dword	mrg32k3aM1SubSeq
	.align		8
        /*0028*/ 	.dword	mrg32k3aM2SubSeq
	.align		8
        /*0030*/ 	.dword	mrg32k3aM1Seq
	.align		8
        /*0038*/ 	.dword	mrg32k3aM2Seq


//--------------------- .nv.constant3             --------------------------
	.section	.nv.constant3,"a",@progbits
	.align	8
.nv.constant3:
	.type		__cr_lgamma_table,@object
	.size		__cr_lgamma_table,(d_box_length - __cr_lgamma_table)
__cr_lgamma_table:
        /*0000*/ 	.byte	0x00, 0x00, 0x00, 0x00, 0x00, 0x00, 0x00, 0x00, 0x00, 0x00, 0x00, 0x00, 0x00, 0x00, 0x00, 0x00
        /*0010*/ 	.byte	0xef, 0x39, 0xfa, 0xfe, 0x42, 0x2e, 0xe6, 0x3f, 0x02, 0x20, 0x2a, 0xfa, 0x0b, 0xab, 0xfc, 0x3f
        /*0020*/ 	.byte	0xf9, 0x2c, 0x92, 0x7c, 0xa7, 0x6c, 0x09, 0x40, 0xc9, 0x79, 0x44, 0x3c, 0x64, 0x26, 0x13, 0x40
        /*0030*/ 	.byte	0xca, 0x01, 0xcf, 0x3a, 0x27, 0x51, 0x1a, 0x40, 0x30, 0xcc, 0x2d, 0xf3, 0xe1, 0x0c, 0x21, 0x40
        /*0040*/ 	.byte	0x0d, 0xb7, 0xfc, 0x82, 0x8e, 0x35, 0x25, 0x40
	.type		d_box_length,@object
	.size		d_box_length,(d_temperature - d_box_length)
d_box_length:
	.zero		4
	.type		d_temperature,@object
	.size		d_temperature,(d_cutoff_squared - d_temperature)
d_temperature:
	.zero		4
	.type		d_cutoff_squared,@object
	.size		d_cutoff_squared,(.L_11 - d_cutoff_squared)
d_cutoff_squared:
	.zero		4
.L_11:


//--------------------- .text._Z7mc_moveP8ParticleiP17curandStateXORWOWfPf --------------------------
	.section	.text._Z7mc_moveP8ParticleiP17curandStateXORWOWfPf,"ax",@progbits
	.align	128
        .global         _Z7mc_moveP8ParticleiP17curandStateXORWOWfPf
        .type           _Z7mc_moveP8ParticleiP17curandStateXORWOWfPf,@function
        .size           _Z7mc_moveP8ParticleiP17curandStateXORWOWfPf,(.L_x_183 - _Z7mc_moveP8ParticleiP17curandStateXORWOWfPf)
        .other          _Z7mc_moveP8ParticleiP17curandStateXORWOWfPf,@"STO_CUDA_ENTRY STV_DEFAULT"
_Z7mc_moveP8ParticleiP17curandStateXORWOWfPf:
.text._Z7mc_moveP8ParticleiP17curandStateXORWOWfPf:
[----:B------:R-:W-:Y:S01]  /*0000*/  LDC R1, c[0x0][0x37c] ;  /* 0x0000df00ff017b82 */ /* 0x000fe20000000800 */
[----:B------:R-:W0:Y:S07]  /*0010*/  S2R R3, SR_TID.X ;  /* 0x0000000000037919 */ /* 0x000e2e0000002100 */
[----:B------:R-:W0:Y:S01]  /*0020*/  S2UR UR4, SR_CTAID.X ;  /* 0x00000000000479c3 */ /* 0x000e220000002500 */
[----:B------:R-:W1:Y:S07]  /*0030*/  LDCU UR5, c[0x0][0x388] ;  /* 0x00007100ff0577ac */ /* 0x000e6e0008000800 */
[----:B------:R-:W0:Y:S02]  /*0040*/  LDC R0, c[0x0][0x360] ;  /* 0x0000d800ff007b82 */ /* 0x000e240000000800 */
[----:B0-----:R-:W-:-:S05]  /*0050*/  IMAD R3, R0, UR4, R3 ;  /* 0x0000000400037c24 */ /* 0x001fca000f8e0203 */
[----:B-1----:R-:W-:-:S13]  /*0060*/  ISETP.GE.AND P0, PT, R3, UR5, PT ;  /* 0x0000000503007c0c */ /* 0x002fda000bf06270 */
[----:B------:R-:W-:Y:S05]  /*0070*/  @P0 EXIT ;  /* 0x000000000000094d */ /* 0x000fea0003800000 */
[----:B------:R-:W0:Y:S01]  /*0080*/  LDC.64 R30, c[0x0][0x390] ;  /* 0x0000e400ff1e7b82 */ /* 0x000e220000000a00 */
[----:B------:R-:W1:Y:S01]  /*0090*/  LDCU.64 UR6, c[0x0][0x358] ;  /* 0x00006b00ff0677ac */ /* 0x000e620008000a00 */
[----:B------:R-:W2:Y:S06]  /*00a0*/  LDCU UR4, c[0x0][0x398] ;  /* 0x00007300ff0477ac */ /* 0x000eac0008000800 */
[----:B------:R-:W3:Y:S08]  /*00b0*/  LDC.64 R22, c[0x0][0x380] ;  /* 0x0000e000ff167b82 */ /* 0x000ef00000000a00 */
[----:B------:R-:W4:Y:S01]  /*00c0*/  LDC R10, c[0x3][0x48] ;  /* 0x00c01200ff0a7b82 */ /* 0x000f220000000800 */
[----:B0-----:R-:W-:-:S05]  /*00d0*/  IMAD.WIDE R30, R3, 0x30, R30 ;  /* 0x00000030031e7825 */ /* 0x001fca00078e021e */
[----:B-1----:R-:W2:Y:S04]  /*00e0*/  LDG.E.64 R28, desc[UR6][R30.64] ;  /* 0x000000061e1c7981 */ /* 0x002ea8000c1e1b00 */
[----:B------:R-:W3:Y:S04]  /*00f0*/  LDG.E.64 R26, desc[UR6][R30.64+0x10] ;  /* 0x000010061e1a7981 */ /* 0x000ee8000c1e1b00 */
[----:B------:R-:W4:Y:S04]  /*0100*/  LDG.E.64 R4, desc[UR6][R30.64+0x8] ;  /* 0x000008061e047981 */ /* 0x000f28000c1e1b00 */
[----:B------:R0:W5:Y:S04]  /*0110*/  LDG.E.64 R20, desc[UR6][R30.64+0x28] ;  /* 0x000028061e147981 */ /* 0x000168000c1e1b00 */
[----:B------:R0:W5:Y:S01]  /*0120*/  LDG.E.64 R18, desc[UR6][R30.64+0x18] ;  /* 0x000018061e127981 */ /* 0x000162000c1e1b00 */
[----:B--2---:R-:W-:-:S04]  /*0130*/  SHF.R.U32.HI R0, RZ, 0x2, R29 ;  /* 0x00000002ff007819 */ /* 0x004fc8000001161d */
[----:B------:R-:W-:Y:S02]  /*0140*/  LOP3.LUT R0, R0, R29, RZ, 0x3c, !PT ;  /* 0x0000001d00007212 */ /* 0x000fe400078e3cff */
[----:B---3--:R-:W-:Y:S02]  /*0150*/  SHF.L.U32 R2, R27, 0x4, RZ ;  /* 0x000000041b027819 */ /* 0x008fe400000006ff */
[----:B------:R-:W-:-:S04]  /*0160*/  SHF.L.U32 R3, R0, 0x1, RZ ;  /* 0x0000000100037819 */ /* 0x000fc800000006ff */
[----:B------:R-:W-:-:S04]  /*0170*/  LOP3.LUT R3, R27, R2, R3, 0x96, !PT ;  /* 0x000000021b037212 */ /* 0x000fc800078e9603 */
[----:B------:R-:W-:Y:S01]  /*0180*/  LOP3.LUT R25, R3, R0, RZ, 0x3c, !PT ;  /* 0x0000000003197212 */ /* 0x000fe200078e3cff */
[----:B------:R-:W-:-:S03]  /*0190*/  HFMA2 R0, -RZ, RZ, 0.1171875, 0 ;  /* 0x2f800000ff007431 */ /* 0x000fc600000001ff */
[----:B------:R-:W-:-:S04]  /*01a0*/  IADD3 R2, PT, PT, R28, 0x587c5, R25 ;  /* 0x000587c51c027810 */ /* 0x000fc80007ffe019 */
[----:B------:R-:W-:Y:S02]  /*01b0*/  I2FP.F32.U32 R3, R2 ;  /* 0x0000000200037245 */ /* 0x000fe40000201000 */
[----:B------:R-:W-:-:S03]  /*01c0*/  I2FP.F32.S32 R2, UR5 ;  /* 0x0000000500027c45 */ /* 0x000fc60008201400 */
[----:B------:R-:W-:-:S04]  /*01d0*/  FFMA R3, R3, R0, 1.1641532182693481445e-10 ;  /* 0x2f00000003037423 */ /* 0x000fc80000000000 */
[----:B------:R-:W-:Y:S02]  /*01e0*/  FMUL R3, R3, R2 ;  /* 0x0000000203037220 */ /* 0x000fe40000400000 */
[----:B------:R0:W5:Y:S02]  /*01f0*/  LDG.E R2, desc[UR6][R30.64+0x20] ;  /* 0x000020061e027981 */ /* 0x000164000c1e1900 */
[----:B------:R-:W1:Y:S02]  /*0200*/  F2I.TRUNC.NTZ R9, R3 ;  /* 0x0000000300097305 */ /* 0x000e64000020f100 */
[----:B-1----:R-:W-:-:S05]  /*0210*/  IMAD.WIDE R22, R9, 0xc, R22 ;  /* 0x0000000c09167825 */ /* 0x002fca00078e0216 */
[----:B------:R-:W2:Y:S04]  /*0220*/  LDG.E R8, desc[UR6][R22.64] ;  /* 0x0000000616087981 */ /* 0x000ea8000c1e1900 */
[----:B------:R-:W3:Y:S04]  /*0230*/  LDG.E R7, desc[UR6][R22.64+0x4] ;  /* 0x0000040616077981 */ /* 0x000ee8000c1e1900 */
[----:B------:R-:W3:Y:S01]  /*0240*/  LDG.E R6, desc[UR6][R22.64+0x8] ;  /* 0x0000080616067981 */ /* 0x000ee2000c1e1900 */
[----:B----4-:R-:W-:-:S04]  /*0250*/  SHF.R.U32.HI R11, RZ, 0x2, R4 ;  /* 0x00000002ff0b7819 */ /* 0x010fc80000011604 */
[----:B------:R-:W-:Y:S02]  /*0260*/  LOP3.LUT R11, R11, R4, RZ, 0x3c, !PT ;  /* 0x000000040b0b7212 */ /* 0x000fe400078e3cff */
[----:B------:R-:W-:Y:S02]  /*0270*/  SHF.L.U32 R4, R25, 0x4, RZ ;  /* 0x0000000419047819 */ /* 0x000fe400000006ff */
[C---:B------:R-:W-:Y:S02]  /*0280*/  SHF.L.U32 R3, R11.reuse, 0x1, RZ ;  /* 0x000000010b037819 */ /* 0x040fe400000006ff */
[----:B------:R-:W-:Y:S02]  /*0290*/  SHF.R.U32.HI R12, RZ, 0x2, R5 ;  /* 0x00000002ff0c7819 */ /* 0x000fe40000011605 */
[----:B------:R-:W-:Y:S02]  /*02a0*/  LOP3.LUT R4, R11, R3, R4, 0x96, !PT ;  /* 0x000000030b047212 */ /* 0x000fe400078e9604 */
[----:B------:R-:W-:-:S02]  /*02b0*/  LOP3.LUT R12, R12, R5, RZ, 0x3c, !PT ;  /* 0x000000050c0c7212 */ /* 0x000fc400078e3cff */
[----:B------:R-:W-:Y:S02]  /*02c0*/  LOP3.LUT R16, R4, R25, RZ, 0x3c, !PT ;  /* 0x0000001904107212 */ /* 0x000fe400078e3cff */
[----:B------:R-:W-:Y:S02]  /*02d0*/  SHF.L.U32 R4, R12, 0x1, RZ ;  /* 0x000000010c047819 */ /* 0x000fe400000006ff */
[----:B------:R-:W-:Y:S02]  /*02e0*/  SHF.L.U32 R3, R16, 0x4, RZ ;  /* 0x0000000410037819 */ /* 0x000fe400000006ff */
[----:B------:R-:W-:Y:S02]  /*02f0*/  SHF.R.U32.HI R5, RZ, 0x2, R26 ;  /* 0x00000002ff057819 */ /* 0x000fe4000001161a */
[----:B------:R-:W-:Y:S02]  /*0300*/  LOP3.LUT R3, R12, R4, R3, 0x96, !PT ;  /* 0x000000040c037212 */ /* 0x000fe400078e9603 */
[----:B------:R-:W-:-:S02]  /*0310*/  LOP3.LUT R5, R5, R26, RZ, 0x3c, !PT ;  /* 0x0000001a05057212 */ /* 0x000fc400078e3cff */
[----:B------:R-:W-:Y:S02]  /*0320*/  LOP3.LUT R17, R3, R16, RZ, 0x3c, !PT ;  /* 0x0000001003117212 */ /* 0x000fe400078e3cff */
[----:B------:R-:W-:Y:S01]  /*0330*/  IADD3 R3, PT, PT, R28, 0xb0f8a, R16 ;  /* 0x000b0f8a1c037810 */ /* 0x000fe20007ffe010 */
[----:B------:R-:W1:Y:S01]  /*0340*/  MUFU.RCP R13, R10 ;  /* 0x0000000a000d7308 */ /* 0x000e620000001000 */
[----:B------:R-:W-:Y:S02]  /*0350*/  SHF.L.U32 R11, R5, 0x1, RZ ;  /* 0x00000001050b7819 */ /* 0x000fe400000006ff */
[----:B------:R-:W-:Y:S02]  /*0360*/  SHF.L.U32 R4, R17, 0x4, RZ ;  /* 0x0000000411047819 */ /* 0x000fe400000006ff */
[----:B------:R-:W-:Y:S02]  /*0370*/  I2FP.F32.U32 R3, R3 ;  /* 0x0000000300037245 */ /* 0x000fe40000201000 */
[----:B------:R-:W-:-:S03]  /*0380*/  LOP3.LUT R4, R5, R11, R4, 0x96, !PT ;  /* 0x0000000b05047212 */ /* 0x000fc600078e9604 */
[----:B------:R-:W-:Y:S01]  /*0390*/  FFMA R3, R3, R0, 1.1641532182693481445e-10 ;  /* 0x2f00000003037423 */ /* 0x000fe20000000000 */
[----:B------:R-:W-:Y:S02]  /*03a0*/  IADD3 R24, PT, PT, R28, 0x161f14, RZ ;  /* 0x00161f141c187810 */ /* 0x000fe40007ffe0ff */
[----:B------:R-:W-:Y:S01]  /*03b0*/  LOP3.LUT R14, R4, R17, RZ, 0x3c, !PT ;  /* 0x00000011040e7212 */ /* 0x000fe200078e3cff */
[----:B------:R-:W-:Y:S01]  /*03c0*/  FADD R3, R3, -0.5 ;  /* 0xbf00000003037421 */ /* 0x000fe20000000000 */
[----:B------:R-:W-:-:S03]  /*03d0*/  IADD3 R4, PT, PT, R28, 0x10974f, R17 ;  /* 0x0010974f1c047810 */ /* 0x000fc60007ffe011 */
[----:B------:R-:W-:Y:S02]  /*03e0*/  IMAD.IADD R12, R14, 0x1, R24 ;  /* 0x000000010e0c7824 */ /* 0x000fe400078e0218 */
[----:B-1----:R-:W-:Y:S01]  /*03f0*/  FFMA R26, R13, -R10, 1 ;  /* 0x3f8000000d1a7423 */ /* 0x002fe2000000080a */
[----:B------:R-:W-:-:S03]  /*0400*/  I2FP.F32.U32 R11, R4 ;  /* 0x00000004000b7245 */ /* 0x000fc60000201000 */
[----:B------:R-:W-:Y:S02]  /*0410*/  FFMA R26, R13, R26, R13 ;  /* 0x0000001a0d1a7223 */ /* 0x000fe4000000000d */
[----:B------:R-:W-:-:S04]  /*0420*/  FFMA R11, R11, R0, 1.1641532182693481445e-10 ;  /* 0x2f0000000b0b7423 */ /* 0x000fc80000000000 */
[----:B------:R-:W-:Y:S01]  /*0430*/  FADD R4, R11, -0.5 ;  /* 0xbf0000000b047421 */ /* 0x000fe20000000000 */
[----:B------:R-:W-:Y:S01]  /*0440*/  BSSY.RECONVERGENT B2, `(.L_x_0) ;  /* 0x0000011000027945 */ /* 0x000fe20003800200 */
[----:B--2---:R-:W-:Y:S01]  /*0450*/  FFMA R5, R3, UR4, R8 ;  /* 0x0000000403057c23 */ /* 0x004fe20008000008 */
[----:B------:R-:W-:-:S03]  /*0460*/  I2FP.F32.U32 R3, R12 ;  /* 0x0000000c00037245 */ /* 0x000fc60000201000 */
[----:B------:R-:W1:Y:S02]  /*0470*/  FCHK P0, R5, R10 ;  /* 0x0000000a05007302 */ /* 0x000e640000000000 */
[----:B------:R-:W-:Y:S01]  /*0480*/  FFMA R3, R3, R0, 1.1641532182693481445e-10 ;  /* 0x2f00000003037423 */ /* 0x000fe20000000000 */
[----:B------:R-:W-:-:S03]  /*0490*/  FFMA R13, R5, R26, RZ ;  /* 0x0000001a050d7223 */ /* 0x000fc600000000ff */
[----:B------:R-:W-:Y:S01]  /*04a0*/  FADD R3, R3, -0.5 ;  /* 0xbf00000003037421 */ /* 0x000fe20000000000 */
[----:B------:R-:W-:Y:S01]  /*04b0*/  FFMA R0, R13, -R10, R5 ;  /* 0x8000000a0d007223 */ /* 0x000fe20000000005 */
[----:B---3--:R-:W-:Y:S02]  /*04c0*/  FFMA R4, R4, UR4, R7 ;  /* 0x0000000404047c23 */ /* 0x008fe40008000007 */
[----:B------:R-:W-:Y:S01]  /*04d0*/  FFMA R3, R3, UR4, R6 ;  /* 0x0000000403037c23 */ /* 0x000fe20008000006 */
[----:B------:R-:W-:Y:S01]  /*04e0*/  FFMA R0, R26, R0, R13 ;  /* 0x000000001a007223 */ /* 0x000fe2000000000d */
[----:B01----:R-:W-:Y:S06]  /*04f0*/  @!P0 BRA `(.L_x_1) ;  /* 0x0000000000148947 */ /* 0x003fec0003800000 */
[----:B------:R-:W0:Y:S01]  /*0500*/  LDCU UR4, c[0x3][0x48] ;  /* 0x00c00900ff0477ac */ /* 0x000e220008000800 */
[----:B------:R-:W-:Y:S02]  /*0510*/  MOV R41, R5 ;  /* 0x0000000500297202 */ /* 0x000fe40000000f00 */
[----:B------:R-:W-:Y:S02]  /*0520*/  MOV R10, 0x550 ;  /* 0x00000550000a7802 */ /* 0x000fe40000000f00 */
[----:B0-----:R-:W-:-:S07]  /*0530*/  MOV R0, UR4 ;  /* 0x0000000400007c02 */ /* 0x001fce0008000f00 */
[----:B-----5:R-:W-:Y:S05]  /*0540*/  CALL.REL.NOINC `($__internal_1_$__cuda_sm3x_div_rn_noftz_f32_slowpath) ;  /* 0x0000002c00307944 */ /* 0x020fea0003c00000 */
.L_x_1:
[----:B------:R-:W-:Y:S05]  /*0550*/  BSYNC.RECONVERGENT B2 ;  /* 0x0000000000027941 */ /* 0x000fea0003800200 */
.L_x_0:
[----:B------:R-:W0:Y:S01]  /*0560*/  LDC R13, c[0x3][0x48] ;  /* 0x00c01200ff0d7b82 */ /* 0x000e220000000800 */
[----:B------:R-:W1:Y:S01]  /*0570*/  FRND.FLOOR R0, R0 ;  /* 0x0000000000007307 */ /* 0x000e620000205000 */
[----:B------:R-:W-:Y:S07]  /*0580*/  BSSY.RECONVERGENT B2, `(.L_x_2) ;  /* 0x000000f000027945 */ /* 0x000fee0003800200 */
[----:B0-----:R-:W0:Y:S01]  /*0590*/  MUFU.RCP R10, R13 ;  /* 0x0000000d000a7308 */ /* 0x001e220000001000 */
[----:B-1----:R-:W-:-:S07]  /*05a0*/  FFMA R5, -R0, R13, R5 ;  /* 0x0000000d00057223 */ /* 0x002fce0000000105 */
[----:B------:R-:W1:Y:S01]  /*05b0*/  FCHK P0, R4, R13 ;  /* 0x0000000d04007302 */ /* 0x000e620000000000 */
[----:B0-----:R-:W-:-:S04]  /*05c0*/  FFMA R11, R10, -R13, 1 ;  /* 0x3f8000000a0b7423 */ /* 0x001fc8000000080d */
[----:B------:R-:W-:-:S04]  /*05d0*/  FFMA R12, R10, R11, R10 ;  /* 0x0000000b0a0c7223 */ /* 0x000fc8000000000a */
[----:B------:R-:W-:-:S04]  /*05e0*/  FFMA R11, R4, R12, RZ ;  /* 0x0000000c040b7223 */ /* 0x000fc800000000ff */
[----:B------:R-:W-:-:S04]  /*05f0*/  FFMA R10, R11, -R13, R4 ;  /* 0x8000000d0b0a7223 */ /* 0x000fc80000000004 */
[----:B------:R-:W-:Y:S01]  /*0600*/  FFMA R0, R12, R10, R11 ;  /* 0x0000000a0c007223 */ /* 0x000fe2000000000b */
[----:B-1----:R-:W-:Y:S06]  /*0610*/  @!P0 BRA `(.L_x_3) ;  /* 0x0000000000148947 */ /* 0x002fec0003800000 */
[----:B------:R-:W0:Y:S01]  /*0620*/  LDCU UR4, c[0x3][0x48] ;  /* 0x00c00900ff0477ac */ /* 0x000e220008000800 */
[----:B------:R-:W-:Y:S02]  /*0630*/  MOV R41, R4 ;  /* 0x0000000400297202 */ /* 0x000fe40000000f00 */
[----:B------:R-:W-:Y:S02]  /*0640*/  MOV R10, 0x670 ;  /* 0x00000670000a7802 */ /* 0x000fe40000000f00 */
[----:B0-----:R-:W-:-:S07]  /*0650*/  MOV R0, UR4 ;  /* 0x0000000400007c02 */ /* 0x001fce0008000f00 */
[----:B-----5:R-:W-:Y:S05]  /*0660*/  CALL.REL.NOINC `($__internal_1_$__cuda_sm3x_div_rn_noftz_f32_slowpath) ;  /* 0x0000002800e87944 */ /* 0x020fea0003c00000 */
.L_x_3:
[----:B------:R-:W-:Y:S05]  /*0670*/  BSYNC.RECONVERGENT B2 ;  /* 0x0000000000027941 */ /* 0x000fea0003800200 */
.L_x_2:
        /* <DEDUP_REMOVED lines=17> */
.L_x_5:
[----:B------:R-:W-:Y:S05]  /*0790*/  BSYNC.RECONVERGENT B2 ;  /* 0x0000000000027941 */ /* 0x000fea0003800200 */
.L_x_4:
[----:B------:R-:W0:Y:S01]  /*07a0*/  LDCU UR5, c[0x0][0x388] ;  /* 0x00007100ff0577ac */ /* 0x000e220008000800 */
[----:B------:R-:W1:Y:S01]  /*07b0*/  FRND.FLOOR R0, R0 ;  /* 0x0000000000007307 */ /* 0x000e620000205000 */
[----:B------:R-:W-:Y:S01]  /*07c0*/  HFMA2 R35, -RZ, RZ, 0, 0 ;  /* 0x00000000ff237431 */ /* 0x000fe200000001ff */
[----:B------:R-:W1:Y:S01]  /*07d0*/  LDCU UR4, c[0x3][0x48] ;  /* 0x00c00900ff0477ac */ /* 0x000e620008000800 */
[----:B0-----:R-:W-:-:S04]  /*07e0*/  MOV R10, UR5 ;  /* 0x00000005000a7c02 */ /* 0x001fc80008000f00 */
[----:B------:R-:W-:Y:S01]  /*07f0*/  ISETP.GE.AND P0, PT, R10, 0x1, PT ;  /* 0x000000010a00780c */ /* 0x000fe20003f06270 */
[----:B-1----:R-:W-:-:S12]  /*0800*/  FFMA R3, -R0, UR4, R3 ;  /* 0x0000000400037c23 */ /* 0x002fd80008000103 */
[----:B------:R-:W-:Y:S05]  /*0810*/  @!P0 BRA `(.L_x_6) ;  /* 0x0000002000888947 */ /* 0x000fea0003800000 */
[----:B------:R-:W-:Y:S01]  /*0820*/  ISETP.NE.AND P0, PT, R10, 0x1, PT ;  /* 0x000000010a00780c */ /* 0x000fe20003f05270 */
[----:B------:R-:W-:Y:S01]  /*0830*/  IMAD.MOV.U32 R0, RZ, RZ, RZ ;  /* 0x000000ffff007224 */ /* 0x000fe200078e00ff */
[----:B------:R-:W-:-:S11]  /*0840*/  MOV R35, RZ ;  /* 0x000000ff00237202 */ /* 0x000fd60000000f00 */
[----:B------:R-:W-:Y:S05]  /*0850*/  @!P0 BRA `(.L_x_7) ;  /* 0x0000001400a88947 */ /* 0x000fea0003800000 */
[----:B------:R-:W0:Y:S01]  /*0860*/  LDCU.64 UR4, c[0x0][0x380] ;  /* 0x00007000ff0477ac */ /* 0x000e220008000a00 */
[----:B------:R-:W-:Y:S02]  /*0870*/  IADD3 R34, PT, PT, -R9, RZ, RZ ;  /* 0x000000ff09227210 */ /* 0x000fe40007ffe1ff */
[----:B------:R-:W-:Y:S01]  /*0880*/  MOV R35, RZ ;  /* 0x000000ff00237202 */ /* 0x000fe20000000f00 */
[----:B------:R-:W1:Y:S01]  /*0890*/  LDCU UR9, c[0x3][0x48] ;  /* 0x00c00900ff0977ac */ /* 0x000e620008000800 */
[----:B------:R-:W2:Y:S01]  /*08a0*/  LDCU UR8, c[0x3][0x50] ;  /* 0x00c00a00ff0877ac */ /* 0x000ea20008000800 */
[----:B0-----:R-:W-:-:S04]  /*08b0*/  UIADD3 UR4, UP0, UPT, UR4, 0xc, URZ ;  /* 0x0000000c04047890 */ /* 0x001fc8000ff1e0ff */
[----:B------:R-:W-:Y:S02]  /*08c0*/  UIADD3.X UR5, UPT, UPT, URZ, UR5, URZ, UP0, !UPT ;  /* 0x00000005ff057290 */ /* 0x000fe400087fe4ff */
[----:B------:R-:W-:Y:S01]  /*08d0*/  MOV R12, UR4 ;  /* 0x00000004000c7c02 */ /* 0x000fe20008000f00 */
[----:B------:R-:W-:-:S03]  /*08e0*/  UMOV UR4, URZ ;  /* 0x000000ff00047c82 */ /* 0x000fc60008000000 */
[----:B-12---:R-:W-:-:S07]  /*08f0*/  MOV R13, UR5 ;  /* 0x00000005000d7c02 */ /* 0x006fce0008000f00 */
.L_x_52:
[----:B------:R-:W-:Y:S01]  /*0900*/  ISETP.NE.AND P0, PT, R34, RZ, PT ;  /* 0x000000ff2200720c */ /* 0x000fe20003f05270 */
[----:B------:R-:W-:-:S12]  /*0910*/  BSSY.RECONVERGENT B2, `(.L_x_8) ;  /* 0x00000aa000027945 */ /* 0x000fd80003800200 */
[----:B------:R-:W-:Y:S05]  /*0920*/  @!P0 BRA `(.L_x_9) ;  /* 0x0000000800a08947 */ /* 0x000fea0003800000 */
[----:B------:R-:W2:Y:S01]  /*0930*/  LDG.E R15, desc[UR6][R12.64+-0xc] ;  /* 0xfffff4060c0f7981 */ /* 0x000ea2000c1e1900 */
[----:B------:R-:W0:Y:S03]  /*0940*/  LDC R37, c[0x3][0x48] ;  /* 0x00c01200ff257b82 */ /* 0x000e260000000800 */
[----:B------:R-:W3:Y:S04]  /*0950*/  LDG.E R42, desc[UR6][R12.64+-0x8] ;  /* 0xfffff8060c2a7981 */ /* 0x000ee8000c1e1900 */
[----:B------:R-:W4:Y:S01]  /*0960*/  LDG.E R38, desc[UR6][R12.64+-0x4] ;  /* 0xfffffc060c267981 */ /* 0x000f22000c1e1900 */
[----:B------:R-:W-:Y:S01]  /*0970*/  BSSY.RECONVERGENT B3, `(.L_x_10) ;  /* 0x0000011000037945 */ /* 0x000fe20003800200 */
[----:B0-----:R-:W0:Y:S02]  /*0980*/  MUFU.RCP R0, R37 ;  /* 0x0000002500007308 */ /* 0x001e240000001000 */
[----:B0-----:R-:W-:-:S04]  /*0990*/  FFMA R11, R0, -R37, 1 ;  /* 0x3f800000000b7423 */ /* 0x001fc80000000825 */
[----:B------:R-:W-:Y:S01]  /*09a0*/  FFMA R11, R0, R11, R0 ;  /* 0x0000000b000b7223 */ /* 0x000fe20000000000 */
[----:B--2---:R-:W-:-:S04]  /*09b0*/  FADD R32, R8, -R15 ;  /* 0x8000000f08207221 */ /* 0x004fc80000000000 */
[----:B------:R-:W0:Y:S01]  /*09c0*/  FCHK P0, R32, R37 ;  /* 0x0000002520007302 */ /* 0x000e220000000000 */
[----:B------:R-:W-:Y:S01]  /*09d0*/  FFMA R29, R11, R32, RZ ;  /* 0x000000200b1d7223 */ /* 0x000fe200000000ff */
[----:B----4-:R-:W-:-:S03]  /*09e0*/  FADD R33, R6, -R38 ;  /* 0x8000002606217221 */ /* 0x010fc60000000000 */
[----:B------:R-:W-:-:S04]  /*09f0*/  FFMA R0, R29, -R37, R32 ;  /* 0x800000251d007223 */ /* 0x000fc80000000020 */
[----:B------:R-:W-:Y:S01]  /*0a00*/  FFMA R0, R11, R0, R29 ;  /* 0x000000000b007223 */ /* 0x000fe2000000001d */
[----:B---3--:R-:W-:Y:S01]  /*0a10*/  FADD R29, R7, -R42 ;  /* 0x8000002a071d7221 */ /* 0x008fe20000000000 */
[----:B0-----:R-:W-:Y:S06]  /*0a20*/  @!P0 BRA `(.L_x_11) ;  /* 0x0000000000148947 */ /* 0x001fec0003800000 */
[----:B------:R-:W0:Y:S01]  /*0a30*/  LDCU UR5, c[0x3][0x48] ;  /* 0x00c00900ff0577ac */ /* 0x000e220008000800 */
[----:B------:R-:W-:Y:S02]  /*0a40*/  MOV R41, R32 ;  /* 0x0000002000297202 */ /* 0x000fe40000000f00 */
[----:B------:R-:W-:Y:S02]  /*0a50*/  MOV R10, 0xa80 ;  /* 0x00000a80000a7802 */ /* 0x000fe40000000f00 */
[----:B0-----:R-:W-:-:S07]  /*0a60*/  MOV R0, UR5 ;  /* 0x0000000500007c02 */ /* 0x001fce0008000f00 */
[----:B-----5:R-:W-:Y:S05]  /*0a70*/  CALL.REL.NOINC `($__internal_1_$__cuda_sm3x_div_rn_noftz_f32_slowpath) ;  /* 0x0000002400e47944 */ /* 0x020fea0003c00000 */
.L_x_11:
[----:B------:R-:W-:Y:S05]  /*0a80*/  BSYNC.RECONVERGENT B3 ;  /* 0x0000000000037941 */ /* 0x000fea0003800200 */
.L_x_10:
[----:B------:R-:W0:Y:S01]  /*0a90*/  LDC R26, c[0x3][0x48] ;  /* 0x00c01200ff1a7b82 */ /* 0x000e220000000800 */
[----:B------:R-:W1:Y:S01]  /*0aa0*/  FRND R11, R0 ;  /* 0x00000000000b7307 */ /* 0x000e620000201000 */
        /* <DEDUP_REMOVED lines=15> */
[----:B------:R-:W-:-:S07]  /*0ba0*/  MOV R10, R0 ;  /* 0x00000000000a7202 */ /* 0x000fce0000000f00 */
.L_x_13:
[----:B------:R-:W-:Y:S05]  /*0bb0*/  BSYNC.RECONVERGENT B3 ;  /* 0x0000000000037941 */ /* 0x000fea0003800200 */
.L_x_12:
        /* <DEDUP_REMOVED lines=13> */
[----:B------:R-:W-:Y:S01]  /*0c90*/  IMAD.MOV.U32 R41, RZ, RZ, R33 ;  /* 0x000000ffff297224 */ /* 0x000fe200078e0021 */
[----:B------:R-:W-:Y:S02]  /*0ca0*/  MOV R10, 0xcd0 ;  /* 0x00000cd0000a7802 */ /* 0x000fe40000000f00 */
[----:B0-----:R-:W-:-:S07]  /*0cb0*/  MOV R0, UR5 ;  /* 0x0000000500007c02 */ /* 0x001fce0008000f00 */
[----:B-----5:R-:W-:Y:S05]  /*0cc0*/  CALL.REL.NOINC `($__internal_1_$__cuda_sm3x_div_rn_noftz_f32_slowpath) ;  /* 0x0000002400507944 */ /* 0x020fea0003c00000 */
.L_x_15:
[----:B------:R-:W-:Y:S05]  /*0cd0*/  BSYNC.RECONVERGENT B3 ;  /* 0x0000000000037941 */ /* 0x000fea0003800200 */
.L_x_14:
[----:B------:R-:W0:Y:S01]  /*0ce0*/  LDC R36, c[0x3][0x48] ;  /* 0x00c01200ff247b82 */ /* 0x000e220000000800 */
[----:B------:R-:W-:Y:S01]  /*0cf0*/  FADD R15, R5, -R15 ;  /* 0x8000000f050f7221 */ /* 0x000fe20000000000 */
[----:B------:R-:W1:Y:S01]  /*0d00*/  FRND R10, R0 ;  /* 0x00000000000a7307 */ /* 0x000e620000201000 */
[----:B------:R-:W-:Y:S01]  /*0d10*/  FMUL R29, R29, R29 ;  /* 0x0000001d1d1d7220 */ /* 0x000fe20000400000 */
[----:B------:R-:W-:Y:S01]  /*0d20*/  BSSY.RECONVERGENT B3, `(.L_x_16) ;  /* 0x0000013000037945 */ /* 0x000fe20003800200 */
[----:B------:R-:W-:Y:S01]  /*0d30*/  FADD R42, R4, -R42 ;  /* 0x8000002a042a7221 */ /* 0x000fe20000000000 */
[----:B------:R-:W-:Y:S01]  /*0d40*/  FADD R38, R3, -R38 ;  /* 0x8000002603267221 */ /* 0x000fe20000000000 */
[----:B------:R-:W-:-:S03]  /*0d50*/  FFMA R29, R32, R32, R29 ;  /* 0x00000020201d7223 */ /* 0x000fc6000000001d */
[----:B0-----:R-:W0:Y:S01]  /*0d60*/  MUFU.RCP R11, R36 ;  /* 0x00000024000b7308 */ /* 0x001e220000001000 */
[----:B-1----:R-:W-:-:S04]  /*0d70*/  FFMA R10, -R10, R36, R33 ;  /* 0x000000240a0a7223 */ /* 0x002fc80000000121 */
[----:B------:R-:W-:-:S03]  /*0d80*/  FFMA R29, R10, R10, R29 ;  /* 0x0000000a0a1d7223 */ /* 0x000fc6000000001d */
        /* <DEDUP_REMOVED lines=12> */
.L_x_17:
[----:B------:R-:W-:Y:S05]  /*0e50*/  BSYNC.RECONVERGENT B3 ;  /* 0x0000000000037941 */ /* 0x000fea0003800200 */
.L_x_16:
        /* <DEDUP_REMOVED lines=17> */
.L_x_19:
[----:B------:R-:W-:Y:S05]  /*0f70*/  BSYNC.RECONVERGENT B3 ;  /* 0x0000000000037941 */ /* 0x000fea0003800200 */
.L_x_18:
        /* <DEDUP_REMOVED lines=17> */
.L_x_21:
[----:B------:R-:W-:Y:S05]  /*1090*/  BSYNC.RECONVERGENT B3 ;  /* 0x0000000000037941 */ /* 0x000fea0003800200 */
.L_x_20:
[----:B------:R-:W0:Y:S01]  /*10a0*/  FRND R11, R0 ;  /* 0x00000000000b7307 */ /* 0x000e220000201000 */
[----:B------:R-:W-:Y:S01]  /*10b0*/  FSETP.GEU.AND P0, PT, R29, UR8, PT ;  /* 0x000000081d007c0b */ /* 0x000fe2000bf0e000 */
[----:B------:R-:W-:Y:S01]  /*10c0*/  FMUL R42, R42, R42 ;  /* 0x0000002a2a2a7220 */ /* 0x000fe20000400000 */
[----:B------:R-:W-:Y:S03]  /*10d0*/  BSSY.RECONVERGENT B1, `(.L_x_22) ;  /* 0x0000018000017945 */ /* 0x000fe60003800200 */
[----:B------:R-:W-:Y:S01]  /*10e0*/  FFMA R26, R15, R15, R42 ;  /* 0x0000000f0f1a7223 */ /* 0x000fe2000000002a */
[----:B0-----:R-:W-:-:S04]  /*10f0*/  FFMA R11, -R11, UR9, R38 ;  /* 0x000000090b0b7c23 */ /* 0x001fc80008000126 */
[----:B------:R-:W-:-:S03]  /*1100*/  FFMA R26, R11, R11, R26 ;  /* 0x0000000b0b1a7223 */ /* 0x000fc6000000001a */
[----:B------:R-:W-:Y:S05]  /*1110*/  @P0 BRA `(.L_x_23) ;  /* 0x00000000004c0947 */ /* 0x000fea0003800000 */
[----:B------:R-:W-:Y:S01]  /*1120*/  IADD3 R0, PT, PT, R29, 0x1800000, RZ ;  /* 0x018000001d007810 */ /* 0x000fe20007ffe0ff */
[----:B------:R-:W-:Y:S03]  /*1130*/  BSSY.RECONVERGENT B3, `(.L_x_24) ;  /* 0x000000c000037945 */ /* 0x000fe60003800200 */
[----:B------:R-:W-:-:S04]  /*1140*/  LOP3.LUT R0, R0, 0x7f800000, RZ, 0xc0, !PT ;  /* 0x7f80000000007812 */ /* 0x000fc800078ec0ff */
[----:B------:R-:W-:-:S13]  /*1150*/  ISETP.GT.U32.AND P0, PT, R0, 0x1ffffff, PT ;  /* 0x01ffffff0000780c */ /* 0x000fda0003f04070 */
[----:B------:R-:W-:Y:S05]  /*1160*/  @P0 BRA `(.L_x_25) ;  /* 0x0000000000100947 */ /* 0x000fea0003800000 */
[----:B------:R-:W-:Y:S02]  /*1170*/  MOV R15, R29 ;  /* 0x0000001d000f7202 */ /* 0x000fe40000000f00 */
[----:B------:R-:W-:-:S07]  /*1180*/  MOV R10, 0x11a0 ;  /* 0x000011a0000a7802 */ /* 0x000fce0000000f00 */
[----:B-----5:R-:W-:Y:S05]  /*1190*/  CALL.REL.NOINC `($__internal_0_$__cuda_sm20_rcp_rn_f32_slowpath) ;  /* 0x0000001c00487944 */ /* 0x020fea0003c00000 */
[----:B------:R-:W-:Y:S05]  /*11a0*/  BRA `(.L_x_26) ;  /* 0x0000000000107947 */ /* 0x000fea0003800000 */
.L_x_25:
[----:B------:R-:W0:Y:S02]  /*11b0*/  MUFU.RCP R0, R29 ;  /* 0x0000001d00007308 */ /* 0x000e240000001000 */
[----:B0-----:R-:W-:-:S04]  /*11c0*/  FFMA R10, R29, R0, -1 ;  /* 0xbf8000001d0a7423 */ /* 0x001fc80000000000 */
[----:B------:R-:W-:-:S04]  /*11d0*/  FADD.FTZ R11, -R10, -RZ ;  /* 0x800000ff0a0b7221 */ /* 0x000fc80000010100 */
[----:B------:R-:W-:-:S07]  /*11e0*/  FFMA R0, R0, R11, R0 ;  /* 0x0000000b00007223 */ /* 0x000fce0000000000 */
.L_x_26:
[----:B------:R-:W-:Y:S05]  /*11f0*/  BSYNC.RECONVERGENT B3 ;  /* 0x0000000000037941 */ /* 0x000fea0003800200 */
.L_x_24:
[----:B------:R-:W-:-:S04]  /*1200*/  FMUL R11, R0, R0 ;  /* 0x00000000000b7220 */ /* 0x000fc80000400000 */
[----:B------:R-:W-:-:S04]  /*1210*/  FMUL R11, R11, R0 ;  /* 0x000000000b0b7220 */ /* 0x000fc80000400000 */
[C---:B------:R-:W-:Y:S01]  /*1220*/  FMUL R0, R11.reuse, -4 ;  /* 0xc08000000b007820 */ /* 0x040fe20000400000 */
[----:B------:R-:W-:-:S04]  /*1230*/  FADD R11, R11, -1 ;  /* 0xbf8000000b0b7421 */ /* 0x000fc80000000000 */
[----:B------:R-:W-:-:S07]  /*1240*/  FFMA R35, R0, R11, R35 ;  /* 0x0000000b00237223 */ /* 0x000fce0000000023 */
.L_x_23:
[----:B------:R-:W-:Y:S05]  /*1250*/  BSYNC.RECONVERGENT B1 ;  /* 0x0000000000017941 */ /* 0x000fea0003800200 */
.L_x_22:
[----:B------:R-:W-:-:S13]  /*1260*/  FSETP.GEU.AND P0, PT, R26, UR8, PT ;  /* 0x000000081a007c0b */ /* 0x000fda000bf0e000 */
[----:B------:R-:W-:Y:S05]  /*1270*/  @P0 BRA `(.L_x_9) ;  /* 0x00000000004c0947 */ /* 0x000fea0003800000 */
[----:B------:R-:W-:Y:S01]  /*1280*/  VIADD R0, R26, 0x1800000 ;  /* 0x018000001a007836 */ /* 0x000fe20000000000 */
[----:B------:R-:W-:Y:S04]  /*1290*/  BSSY.RECONVERGENT B1, `(.L_x_27) ;  /* 0x000000c000017945 */ /* 0x000fe80003800200 */
[----:B------:R-:W-:-:S04]  /*12a0*/  LOP3.LUT R0, R0, 0x7f800000, RZ, 0xc0, !PT ;  /* 0x7f80000000007812 */ /* 0x000fc800078ec0ff */
[----:B------:R-:W-:-:S13]  /*12b0*/  ISETP.GT.U32.AND P0, PT, R0, 0x1ffffff, PT ;  /* 0x01ffffff0000780c */ /* 0x000fda0003f04070 */
[----:B------:R-:W-:Y:S05]  /*12c0*/  @P0 BRA `(.L_x_28) ;  /* 0x0000000000100947 */ /* 0x000fea0003800000 */
[----:B------:R-:W-:Y:S02]  /*12d0*/  MOV R15, R26 ;  /* 0x0000001a000f7202 */ /* 0x000fe40000000f00 */
[----:B------:R-:W-:-:S07]  /*12e0*/  MOV R10, 0x1300 ;  /* 0x00001300000a7802 */ /* 0x000fce0000000f00 */
[----:B-----5:R-:W-:Y:S05]  /*12f0*/  CALL.REL.NOINC `($__internal_0_$__cuda_sm20_rcp_rn_f32_slowpath) ;  /* 0x0000001800f07944 */ /* 0x020fea0003c00000 */
[----:B------:R-:W-:Y:S05]  /*1300*/  BRA `(.L_x_29) ;  /* 0x0000000000107947 */ /* 0x000fea0003800000 */
.L_x_28:
[----:B------:R-:W0:Y:S02]  /*1310*/  MUFU.RCP R11, R26 ;  /* 0x0000001a000b7308 */ /* 0x000e240000001000 */
[----:B0-----:R-:W-:-:S04]  /*1320*/  FFMA R0, R26, R11, -1 ;  /* 0xbf8000001a007423 */ /* 0x001fc8000000000b */
[----:B------:R-:W-:-:S04]  /*1330*/  FADD.FTZ R0, -R0, -RZ ;  /* 0x800000ff00007221 */ /* 0x000fc80000010100 */
[----:B------:R-:W-:-:S07]  /*1340*/  FFMA R0, R11, R0, R11 ;  /* 0x000000000b007223 */ /* 0x000fce000000000b */
.L_x_29:
[----:B------:R-:W-:Y:S05]  /*1350*/  BSYNC.RECONVERGENT B1 ;  /* 0x0000000000017941 */ /* 0x000fea0003800200 */
.L_x_27:
[----:B------:R-:W-:-:S04]  /*1360*/  FMUL R11, R0, R0 ;  /* 0x00000000000b7220 */ /* 0x000fc80000400000 */
[----:B------:R-:W-:-:S04]  /*1370*/  FMUL R11, R11, R0 ;  /* 0x000000000b0b7220 */ /* 0x000fc80000400000 */
[C---:B------:R-:W-:Y:S01]  /*1380*/  FMUL R0, R11.reuse, 4 ;  /* 0x408000000b007820 */ /* 0x040fe20000400000 */
[----:B------:R-:W-:-:S04]  /*1390*/  FADD R11, R11, -1 ;  /* 0xbf8000000b0b7421 */ /* 0x000fc80000000000 */
[----:B------:R-:W-:-:S07]  /*13a0*/  FFMA R35, R0, R11, R35 ;  /* 0x0000000b00237223 */ /* 0x000fce0000000023 */
.L_x_9:
[----:B------:R-:W-:Y:S05]  /*13b0*/  BSYNC.RECONVERGENT B2 ;  /* 0x0000000000027941 */ /* 0x000fea0003800200 */
.L_x_8:
[----:B------:R-:W-:Y:S01]  /*13c0*/  UIADD3 UR5, UPT, UPT, UR4, 0x1, URZ ;  /* 0x0000000104057890 */ /* 0x000fe2000fffe0ff */
[----:B------:R-:W-:Y:S05]  /*13d0*/  BSSY.RECONVERGENT B2, `(.L_x_30) ;  /* 0x00000aa000027945 */ /* 0x000fea0003800200 */
[----:B------:R-:W-:-:S13]  /*13e0*/  ISETP.NE.AND P0, PT, R9, UR5, PT ;  /* 0x0000000509007c0c */ /* 0x000fda000bf05270 */
        /* <DEDUP_REMOVED lines=12> */
[----:B---3--:R-:W-:Y:S01]  /*14b0*/  FADD R42, R7, -R33 ;  /* 0x80000021072a7221 */ /* 0x008fe20000000000 */
[----:B----4-:R-:W-:Y:S02]  /*14c0*/  FADD R29, R6, -R32 ;  /* 0x80000020061d7221 */ /* 0x010fe40000000000 */
[----:B------:R-:W-:-:S04]  /*14d0*/  FFMA R11, R10, -R26, R15 ;  /* 0x8000001a0a0b7223 */ /* 0x000fc8000000000f */
[----:B------:R-:W-:Y:S01]  /*14e0*/  FFMA R0, R0, R11, R10 ;  /* 0x0000000b00007223 */ /* 0x000fe2000000000a */
[----:B0-----:R-:W-:Y:S06]  /*14f0*/  @!P0 BRA `(.L_x_33) ;  /* 0x0000000000148947 */ /* 0x001fec0003800000 */
[----:B------:R-:W0:Y:S01]  /*1500*/  LDCU UR5, c[0x3][0x48] ;  /* 0x00c00900ff0577ac */ /* 0x000e220008000800 */
[----:B------:R-:W-:Y:S02]  /*1510*/  MOV R41, R15 ;  /* 0x0000000f00297202 */ /* 0x000fe40000000f00 */
[----:B------:R-:W-:Y:S02]  /*1520*/  MOV R10, 0x1550 ;  /* 0x00001550000a7802 */ /* 0x000fe40000000f00 */
[----:B0-----:R-:W-:-:S07]  /*1530*/  MOV R0, UR5 ;  /* 0x0000000500007c02 */ /* 0x001fce0008000f00 */
[----:B-----5:R-:W-:Y:S05]  /*1540*/  CALL.REL.NOINC `($__internal_1_$__cuda_sm3x_div_rn_noftz_f32_slowpath) ;  /* 0x0000001c00307944 */ /* 0x020fea0003c00000 */
.L_x_33:
[----:B------:R-:W-:Y:S05]  /*1550*/  BSYNC.RECONVERGENT B3 ;  /* 0x0000000000037941 */ /* 0x000fea0003800200 */
.L_x_32:
        /* <DEDUP_REMOVED lines=18> */
.L_x_35:
[----:B------:R-:W-:Y:S05]  /*1680*/  BSYNC.RECONVERGENT B3 ;  /* 0x0000000000037941 */ /* 0x000fea0003800200 */
.L_x_34:
        /* <DEDUP_REMOVED lines=17> */
.L_x_37:
[----:B------:R-:W-:Y:S05]  /*17a0*/  BSYNC.RECONVERGENT B3 ;  /* 0x0000000000037941 */ /* 0x000fea0003800200 */
.L_x_36:
        /* <DEDUP_REMOVED lines=20> */
[----:B------:R-:W-:Y:S01]  /*18f0*/  MOV R10, 0x1920 ;  /* 0x00001920000a7802 */ /* 0x000fe20000000f00 */
[----:B0-----:R-:W-:-:S07]  /*1900*/  IMAD.U32 R0, RZ, RZ, UR5 ;  /* 0x00000005ff007e24 */ /* 0x001fce000f8e00ff */
[----:B-----5:R-:W-:Y:S05]  /*1910*/  CALL.REL.NOINC `($__internal_1_$__cuda_sm3x_div_rn_noftz_f32_slowpath) ;  /* 0x00000018003c7944 */ /* 0x020fea0003c00000 */
.L_x_39:
[----:B------:R-:W-:Y:S05]  /*1920*/  BSYNC.RECONVERGENT B3 ;  /* 0x0000000000037941 */ /* 0x000fea0003800200 */
.L_x_38:
        /* <DEDUP_REMOVED lines=17> */
.L_x_41:
[----:B------:R-:W-:Y:S05]  /*1a40*/  BSYNC.RECONVERGENT B3 ;  /* 0x0000000000037941 */ /* 0x000fea0003800200 */
.L_x_40:
        /* <DEDUP_REMOVED lines=17> */
.L_x_43:
[----:B------:R-:W-:Y:S05]  /*1b60*/  BSYNC.RECONVERGENT B3 ;  /* 0x0000000000037941 */ /* 0x000fea0003800200 */
.L_x_42:
        /* <DEDUP_REMOVED lines=13> */
[----:B------:R-:W-:-:S07]  /*1c40*/  MOV R10, 0x1c60 ;  /* 0x00001c60000a7802 */ /* 0x000fce0000000f00 */
[----:B-----5:R-:W-:Y:S05]  /*1c50*/  CALL.REL.NOINC `($__internal_0_$__cuda_sm20_rcp_rn_f32_slowpath) ;  /* 0x0000001000987944 */ /* 0x020fea0003c00000 */
[----:B------:R-:W-:Y:S05]  /*1c60*/  BRA `(.L_x_48) ;  /* 0x0000000000107947 */ /* 0x000fea0003800000 */
.L_x_47:
[----:B------:R-:W0:Y:S02]  /*1c70*/  MUFU.RCP R0, R15 ;  /* 0x0000000f00007308 */ /* 0x000e240000001000 */
[----:B0-----:R-:W-:-:S04]  /*1c80*/  FFMA R10, R15, R0, -1 ;  /* 0xbf8000000f0a7423 */ /* 0x001fc80000000000 */
[----:B------:R-:W-:-:S04]  /*1c90*/  FADD.FTZ R11, -R10, -RZ ;  /* 0x800000ff0a0b7221 */ /* 0x000fc80000010100 */
[----:B------:R-:W-:-:S07]  /*1ca0*/  FFMA R0, R0, R11, R0 ;  /* 0x0000000b00007223 */ /* 0x000fce0000000000 */
.L_x_48:
[----:B------:R-:W-:Y:S05]  /*1cb0*/  BSYNC.RECONVERGENT B3 ;  /* 0x0000000000037941 */ /* 0x000fea0003800200 */
.L_x_46:
[----:B------:R-:W-:-:S04]  /*1cc0*/  FMUL R11, R0, R0 ;  /* 0x00000000000b7220 */ /* 0x000fc80000400000 */
[----:B------:R-:W-:-:S04]  /*1cd0*/  FMUL R11, R11, R0 ;  /* 0x000000000b0b7220 */ /* 0x000fc80000400000 */
[C---:B------:R-:W-:Y:S01]  /*1ce0*/  FMUL R0, R11.reuse, -4 ;  /* 0xc08000000b007820 */ /* 0x040fe20000400000 */
[----:B------:R-:W-:-:S04]  /*1cf0*/  FADD R11, R11, -1 ;  /* 0xbf8000000b0b7421 */ /* 0x000fc80000000000 */
[----:B------:R-:W-:-:S07]  /*1d00*/  FFMA R35, R0, R11, R35 ;  /* 0x0000000b00237223 */ /* 0x000fce0000000023 */
.L_x_45:
[----:B------:R-:W-:Y:S05]  /*1d10*/  BSYNC.RECONVERGENT B1 ;  /* 0x0000000000017941 */ /* 0x000fea0003800200 */
.L_x_44:
[----:B------:R-:W-:-:S13]  /*1d20*/  FSETP.GEU.AND P0, PT, R26, UR8, PT ;  /* 0x000000081a007c0b */ /* 0x000fda000bf0e000 */
        /* <DEDUP_REMOVED lines=10> */
.L_x_50:
[----:B------:R-:W0:Y:S02]  /*1dd0*/  MUFU.RCP R11, R26 ;  /* 0x0000001a000b7308 */ /* 0x000e240000001000 */
[----:B0-----:R-:W-:-:S04]  /*1de0*/  FFMA R0, R26, R11, -1 ;  /* 0xbf8000001a007423 */ /* 0x001fc8000000000b */
[----:B------:R-:W-:-:S04]  /*1df0*/  FADD.FTZ R0, -R0, -RZ ;  /* 0x800000ff00007221 */ /* 0x000fc80000010100 */
[----:B------:R-:W-:-:S07]  /*1e00*/  FFMA R0, R11, R0, R11 ;  /* 0x000000000b007223 */ /* 0x000fce000000000b */
.L_x_51:
[----:B------:R-:W-:Y:S05]  /*1e10*/  BSYNC.RECONVERGENT B1 ;  /* 0x0000000000017941 */ /* 0x000fea0003800200 */
.L_x_49:
[----:B------:R-:W-:-:S04]  /*1e20*/  FMUL R11, R0, R0 ;  /* 0x00000000000b7220 */ /* 0x000fc80000400000 */
[----:B------:R-:W-:-:S04]  /*1e30*/  FMUL R11, R11, R0 ;  /* 0x000000000b0b7220 */ /* 0x000fc80000400000 */
[C---:B------:R-:W-:Y:S01]  /*1e40*/  FMUL R0, R11.reuse, 4 ;  /* 0x408000000b007820 */ /* 0x040fe20000400000 */
[----:B------:R-:W-:-:S04]  /*1e50*/  FADD R11, R11, -1 ;  /* 0xbf8000000b0b7421 */ /* 0x000fc80000000000 */
[----:B------:R-:W-:-:S07]  /*1e60*/  FFMA R35, R0, R11, R35 ;  /* 0x0000000b00237223 */ /* 0x000fce0000000023 */
.L_x_31:
[----:B------:R-:W-:Y:S05]  /*1e70*/  BSYNC.RECONVERGENT B2 ;  /* 0x0000000000027941 */ /* 0x000fea0003800200 */
.L_x_30:
[----:B------:R-:W0:Y:S01]  /*1e80*/  LDC R10, c[0x0][0x388] ;  /* 0x0000e200ff0a7b82 */ /* 0x000e220000000800 */
[----:B------:R-:W-:Y:S01]  /*1e90*/  UIADD3 UR4, UPT, UPT, UR4, 0x2, URZ ;  /* 0x0000000204047890 */ /* 0x000fe2000fffe0ff */
[----:B------:R-:W-:Y:S02]  /*1ea0*/  IADD3 R12, P1, PT, R12, 0x18, RZ ;  /* 0x000000180c0c7810 */ /* 0x000fe40007f3e0ff */
[----:B------:R-:W-:Y:S02]  /*1eb0*/  IADD3 R34, PT, PT, R34, 0x2, RZ ;  /* 0x0000000222227810 */ /* 0x000fe40007ffe0ff */
[----:B------:R-:W-:Y:S02]  /*1ec0*/  IADD3.X R13, PT, PT, RZ, R13, RZ, P1, !PT ;  /* 0x0000000dff0d7210 */ /* 0x000fe40000ffe4ff */
[----:B0-----:R-:W-:-:S04]  /*1ed0*/  LOP3.LUT R0, R10, 0x7ffffffe, RZ, 0xc0, !PT ;  /* 0x7ffffffe0a007812 */ /* 0x001fc800078ec0ff */
[----:B------:R-:W-:-:S13]  /*1ee0*/  ISETP.NE.AND P0, PT, R0, UR4, PT ;  /* 0x0000000400007c0c */ /* 0x000fda000bf05270 */
[----:B------:R-:W-:Y:S05]  /*1ef0*/  @P0 BRA `(.L_x_52) ;  /* 0xffffffe800800947 */ /* 0x000fea000383ffff */
.L_x_7:
[----:B------:R-:W-:Y:S01]  /*1f00*/  ISETP.NE.AND P0, PT, R0, R9, PT ;  /* 0x000000090000720c */ /* 0x000fe20003f05270 */
[----:B------:R-:W-:Y:S01]  /*1f10*/  BSSY.RECONVERGENT B2, `(.L_x_6) ;  /* 0x00000b2000027945 */ /* 0x000fe20003800200 */
[----:B------:R-:W-:-:S04]  /*1f20*/  LOP3.LUT R9, R10, 0x1, RZ, 0xc0, !PT ;  /* 0x000000010a097812 */ /* 0x000fc800078ec0ff */
[----:B------:R-:W-:-:S13]  /*1f30*/  ISETP.NE.U32.OR P0, PT, R9, 0x1, !P0 ;  /* 0x000000010900780c */ /* 0x000fda0004705470 */
[----:B------:R-:W-:Y:S05]  /*1f40*/  @P0 BRA `(.L_x_53) ;  /* 0x0000000800b80947 */ /* 0x000fea0003800000 */
[----:B------:R-:W0:Y:S08]  /*1f50*/  LDC.64 R10, c[0x0][0x380] ;  /* 0x0000e000ff0a7b82 */ /* 0x000e300000000a00 */
[----:B------:R-:W1:Y:S01]  /*1f60*/  LDC R26, c[0x3][0x48] ;  /* 0x00c01200ff1a7b82 */ /* 0x000e620000000800 */
[----:B0-----:R-:W-:-:S05]  /*1f70*/  IMAD.WIDE.U32 R10, R0, 0xc, R10 ;  /* 0x0000000c000a7825 */ /* 0x001fca00078e000a */
[----:B------:R-:W2:Y:S04]  /*1f80*/  LDG.E R13, desc[UR6][R10.64] ;  /* 0x000000060a0d7981 */ /* 0x000ea8000c1e1900 */
[----:B------:R-:W3:Y:S04]  /*1f90*/  LDG.E R12, desc[UR6][R10.64+0x4] ;  /* 0x000004060a0c7981 */ /* 0x000ee8000c1e1900 */
[----:B------:R0:W5:Y:S01]  /*1fa0*/  LDG.E R9, desc[UR6][R10.64+0x8] ;  /* 0x000008060a097981 */ /* 0x000162000c1e1900 */
[----:B-1----:R-:W1:Y:S01]  /*1fb0*/  MUFU.RCP R15, R26 ;  /* 0x0000001a000f7308 */ /* 0x002e620000001000 */
[----:B------:R-:W-:Y:S01]  /*1fc0*/  BSSY.RECONVERGENT B3, `(.L_x_54) ;  /* 0x000000f000037945 */ /* 0x000fe20003800200 */
[----:B-1----:R-:W-:-:S04]  /*1fd0*/  FFMA R0, R15, -R26, 1 ;  /* 0x3f8000000f007423 */ /* 0x002fc8000000081a */
[----:B------:R-:W-:Y:S01]  /*1fe0*/  FFMA R0, R15, R0, R15 ;  /* 0x000000000f007223 */ /* 0x000fe2000000000f */
[----:B--2---:R-:W-:-:S04]  /*1ff0*/  FADD R15, R8, -R13 ;  /* 0x8000000d080f7221 */ /* 0x004fc80000000000 */
[----:B------:R-:W1:Y:S01]  /*2000*/  FCHK P0, R15, R26 ;  /* 0x0000001a0f007302 */ /* 0x000e620000000000 */
[----:B------:R-:W-:-:S04]  /*2010*/  FFMA R8, R0, R15, RZ ;  /* 0x0000000f00087223 */ /* 0x000fc800000000ff */
[----:B------:R-:W-:-:S04]  /*2020*/  FFMA R29, R8, -R26, R15 ;  /* 0x8000001a081d7223 */ /* 0x000fc8000000000f */
[----:B------:R-:W-:Y:S01]  /*2030*/  FFMA R0, R0, R29, R8 ;  /* 0x0000001d00007223 */ /* 0x000fe20000000008 */
[----:B---3--:R-:W-:Y:S01]  /*2040*/  FADD R8, R7, -R12 ;  /* 0x8000000c07087221 */ /* 0x008fe20000000000 */
[----:B01----:R-:W-:Y:S06]  /*2050*/  @!P0 BRA `(.L_x_55) ;  /* 0x0000000000148947 */ /* 0x003fec0003800000 */
[----:B------:R-:W0:Y:S01]  /*2060*/  LDCU UR4, c[0x3][0x48] ;  /* 0x00c00900ff0477ac */ /* 0x000e220008000800 */
[----:B------:R-:W-:Y:S02]  /*2070*/  MOV R41, R15 ;  /* 0x0000000f00297202 */ /* 0x000fe40000000f00 */
[----:B------:R-:W-:Y:S01]  /*2080*/  MOV R10, 0x20b0 ;  /* 0x000020b0000a7802 */ /* 0x000fe20000000f00 */
[----:B0-----:R-:W-:-:S07]  /*2090*/  IMAD.U32 R0, RZ, RZ, UR4 ;  /* 0x00000004ff007e24 */ /* 0x001fce000f8e00ff */
[----:B-----5:R-:W-:Y:S05]  /*20a0*/  CALL.REL.NOINC `($__internal_1_$__cuda_sm3x_div_rn_noftz_f32_slowpath) ;  /* 0x0000001000587944 */ /* 0x020fea0003c00000 */
.L_x_55:
[----:B------:R-:W-:Y:S05]  /*20b0*/  BSYNC.RECONVERGENT B3 ;  /* 0x0000000000037941 */ /* 0x000fea0003800200 */
.L_x_54:
[----:B------:R-:W0:Y:S01]  /*20c0*/  LDC R29, c[0x3][0x48] ;  /* 0x00c01200ff1d7b82 */ /* 0x000e220000000800 */
[----:B------:R-:W1:Y:S01]  /*20d0*/  FRND R0, R0 ;  /* 0x0000000000007307 */ /* 0x000e620000201000 */
[----:B------:R-:W-:Y:S01]  /*20e0*/  BSSY.RECONVERGENT B3, `(.L_x_56) ;  /* 0x0000010000037945 */ /* 0x000fe20003800200 */
[----:B-----5:R-:W-:-:S06]  /*20f0*/  FADD R6, R6, -R9 ;  /* 0x8000000906067221 */ /* 0x020fcc0000000000 */
        /* <DEDUP_REMOVED lines=13> */
[----:B------:R-:W-:Y:S05]  /*21d0*/  CALL.REL.NOINC `($__internal_1_$__cuda_sm3x_div_rn_noftz_f32_slowpath) ;  /* 0x00000010000c7944 */ /* 0x000fea0003c00000 */
.L_x_57:
[----:B------:R-:W-:Y:S05]  /*21e0*/  BSYNC.RECONVERGENT B3 ;  /* 0x0000000000037941 */ /* 0x000fea0003800200 */
.L_x_56:
        /* <DEDUP_REMOVED lines=17> */
[----:B------:R-:W-:-:S07]  /*2300*/  MOV R10, R0 ;  /* 0x00000000000a7202 */ /* 0x000fce0000000f00 */
.L_x_59:
[----:B------:R-:W-:Y:S05]  /*2310*/  BSYNC.RECONVERGENT B3 ;  /* 0x0000000000037941 */ /* 0x000fea0003800200 */
.L_x_58:
        /* <DEDUP_REMOVED lines=23> */
.L_x_61:
[----:B------:R-:W-:Y:S05]  /*2490*/  BSYNC.RECONVERGENT B3 ;  /* 0x0000000000037941 */ /* 0x000fea0003800200 */
.L_x_60:
        /* <DEDUP_REMOVED lines=18> */
.L_x_63:
[----:B------:R-:W-:Y:S05]  /*25c0*/  BSYNC.RECONVERGENT B3 ;  /* 0x0000000000037941 */ /* 0x000fea0003800200 */
.L_x_62:
        /* <DEDUP_REMOVED lines=16> */
[----:B------:R-:W-:Y:S05]  /*26d0*/  CALL.REL.NOINC `($__internal_1_$__cuda_sm3x_div_rn_noftz_f32_slowpath) ;  /* 0x0000000800cc7944 */ /* 0x000fea0003c00000 */
.L_x_65:
[----:B------:R-:W-:Y:S05]  /*26e0*/  BSYNC.RECONVERGENT B3 ;  /* 0x0000000000037941 */ /* 0x000fea0003800200 */
.L_x_64:
[----:B------:R-:W0:Y:S01]  /*26f0*/  LDCU UR5, c[0x3][0x50] ;  /* 0x00c00a00ff0577ac */ /* 0x000e220008000800 */
[----:B------:R-:W1:Y:S01]  /*2700*/  FRND R0, R0 ;  /* 0x0000000000007307 */ /* 0x000e620000201000 */
[----:B------:R-:W-:Y:S01]  /*2710*/  FMUL R12, R12, R12 ;  /* 0x0000000c0c0c7220 */ /* 0x000fe20000400000 */
[----:B------:R-:W-:Y:S01]  /*2720*/  BSSY.RECONVERGENT B1, `(.L_x_66) ;  /* 0x000001a000017945 */ /* 0x000fe20003800200 */
[----:B------:R-:W1:Y:S02]  /*2730*/  LDCU UR4, c[0x3][0x48] ;  /* 0x00c00900ff0477ac */ /* 0x000e640008000800 */
[----:B------:R-:W-:Y:S01]  /*2740*/  FFMA R12, R13, R13, R12 ;  /* 0x0000000d0d0c7223 */ /* 0x000fe2000000000c */
[----:B0-----:R-:W-:Y:S01]  /*2750*/  FSETP.GEU.AND P0, PT, R6, UR5, PT ;  /* 0x0000000506007c0b */ /* 0x001fe2000bf0e000 */
[----:B-1----:R-:W-:-:S04]  /*2760*/  FFMA R7, -R0, UR4, R9 ;  /* 0x0000000400077c23 */ /* 0x002fc80008000109 */
[----:B------:R-:W-:-:S08]  /*2770*/  FFMA R7, R7, R7, R12 ;  /* 0x0000000707077223 */ /* 0x000fd0000000000c */
        /* <DEDUP_REMOVED lines=8> */
[----:B------:R-:W-:Y:S05]  /*2800*/  CALL.REL.NOINC `($__internal_0_$__cuda_sm20_rcp_rn_f32_slowpath) ;  /* 0x0000000400ac7944 */ /* 0x000fea0003c00000 */
[----:B------:R-:W-:Y:S05]  /*2810*/  BRA `(.L_x_70) ;  /* 0x0000000000107947 */ /* 0x000fea0003800000 */
.L_x_69:
[----:B------:R-:W0:Y:S02]  /*2820*/  MUFU.RCP R9, R6 ;  /* 0x0000000600097308 */ /* 0x000e240000001000 */
[----:B0-----:R-:W-:-:S04]  /*2830*/  FFMA R0, R6, R9, -1 ;  /* 0xbf80000006007423 */ /* 0x001fc80000000009 */
[----:B------:R-:W-:-:S04]  /*2840*/  FADD.FTZ R0, -R0, -RZ ;  /* 0x800000ff00007221 */ /* 0x000fc80000010100 */
[----:B------:R-:W-:-:S07]  /*2850*/  FFMA R0, R9, R0, R9 ;  /* 0x0000000009007223 */ /* 0x000fce0000000009 */
.L_x_70:
[----:B------:R-:W-:Y:S05]  /*2860*/  BSYNC.RECONVERGENT B3 ;  /* 0x0000000000037941 */ /* 0x000fea0003800200 */
.L_x_68:
[----:B------:R-:W-:-:S04]  /*2870*/  FMUL R9, R0, R0 ;  /* 0x0000000000097220 */ /* 0x000fc80000400000 */
[----:B------:R-:W-:-:S04]  /*2880*/  FMUL R9, R9, R0 ;  /* 0x0000000009097220 */ /* 0x000fc80000400000 */
[C---:B------:R-:W-:Y:S01]  /*2890*/  FMUL R0, R9.reuse, -4 ;  /* 0xc080000009007820 */ /* 0x040fe20000400000 */
[----:B------:R-:W-:-:S04]  /*28a0*/  FADD R9, R9, -1 ;  /* 0xbf80000009097421 */ /* 0x000fc80000000000 */
[----:B------:R-:W-:-:S07]  /*28b0*/  FFMA R35, R0, R9, R35 ;  /* 0x0000000900237223 */ /* 0x000fce0000000023 */
.L_x_67:
[----:B------:R-:W-:Y:S05]  /*28c0*/  BSYNC.RECONVERGENT B1 ;  /* 0x0000000000017941 */ /* 0x000fea0003800200 */
.L_x_66:
[----:B------:R-:W0:Y:S02]  /*28d0*/  LDCU UR4, c[0x3][0x50] ;  /* 0x00c00a00ff0477ac */ /* 0x000e240008000800 */
[----:B0-----:R-:W-:-:S13]  /*28e0*/  FSETP.GEU.AND P0, PT, R7, UR4, PT ;  /* 0x0000000407007c0b */ /* 0x001fda000bf0e000 */
        /* <DEDUP_REMOVED lines=10> */
.L_x_72:
[----:B------:R-:W0:Y:S02]  /*2990*/  MUFU.RCP R0, R7 ;  /* 0x0000000700007308 */ /* 0x000e240000001000 */
[----:B0-----:R-:W-:-:S04]  /*29a0*/  FFMA R6, R7, R0, -1 ;  /* 0xbf80000007067423 */ /* 0x001fc80000000000 */
[----:B------:R-:W-:-:S04]  /*29b0*/  FADD.FTZ R9, -R6, -RZ ;  /* 0x800000ff06097221 */ /* 0x000fc80000010100 */
[----:B------:R-:W-:-:S07]  /*29c0*/  FFMA R0, R0, R9, R0 ;  /* 0x0000000900007223 */ /* 0x000fce0000000000 */
.L_x_73:
[----:B------:R-:W-:Y:S05]  /*29d0*/  BSYNC.RECONVERGENT B1 ;  /* 0x0000000000017941 */ /* 0x000fea0003800200 */
.L_x_71:
[----:B------:R-:W-:-:S04]  /*29e0*/  FMUL R7, R0, R0 ;  /* 0x0000000000077220 */ /* 0x000fc80000400000 */
[----:B------:R-:W-:-:S04]  /*29f0*/  FMUL R7, R7, R0 ;  /* 0x0000000007077220 */ /* 0x000fc80000400000 */
[C---:B------:R-:W-:Y:S01]  /*2a00*/  FMUL R0, R7.reuse, 4 ;  /* 0x4080000007007820 */ /* 0x040fe20000400000 */
[----:B------:R-:W-:-:S04]  /*2a10*/  FADD R7, R7, -1 ;  /* 0xbf80000007077421 */ /* 0x000fc80000000000 */
[----:B------:R-:W-:-:S07]  /*2a20*/  FFMA R35, R0, R7, R35 ;  /* 0x0000000700237223 */ /* 0x000fce0000000023 */
.L_x_53:
[----:B------:R-:W-:Y:S05]  /*2a30*/  BSYNC.RECONVERGENT B2 ;  /* 0x0000000000027941 */ /* 0x000fea0003800200 */
.L_x_6:
[----:B------:R-:W-:Y:S01]  /*2a40*/  FSETP.GEU.AND P0, PT, R35, RZ, PT ;  /* 0x000000ff2300720b */ /* 0x000fe20003f0e000 */
[----:B------:R-:W-:Y:S04]  /*2a50*/  BSSY.RECONVERGENT B2, `(.L_x_74) ;  /* 0x000003e000027945 */ /* 0x000fe80003800200 */
[----:B------:R-:W-:Y:S01]  /*2a60*/  BSSY.RELIABLE B3, `(.L_x_75) ;  /* 0x0000032000037945 */ /* 0x000fe20003800100 */
[----:B------:R-:W-:Y:S02]  /*2a70*/  MOV R0, R25 ;  /* 0x0000001900007202 */ /* 0x000fe40000000f00 */
[----:B------:R-:W-:Y:S02]  /*2a80*/  MOV R8, R16 ;  /* 0x0000001000087202 */ /* 0x000fe40000000f00 */
[----:B------:R-:W-:-:S02]  /*2a90*/  MOV R9, R17 ;  /* 0x0000001100097202 */ /* 0x000fc40000000f00 */
[----:B------:R-:W-:Y:S01]  /*2aa0*/  MOV R15, R14 ;  /* 0x0000000e000f7202 */ /* 0x000fe20000000f00 */
[----:B------:R-:W-:Y:S06]  /*2ab0*/  @!P0 BRA `(.L_x_76) ;  /* 0x0000000000b08947 */ /* 0x000fec0003800000 */
[----:B------:R-:W0:Y:S01]  /*2ac0*/  LDC R10, c[0x3][0x4c] ;  /* 0x00c01300ff0a7b82 */ /* 0x000e220000000800 */
[----:B------:R-:W-:Y:S01]  /*2ad0*/  SHF.R.U32.HI R0, RZ, 0x2, R27 ;  /* 0x00000002ff007819 */ /* 0x000fe2000001161b */
[----:B------:R-:W-:Y:S01]  /*2ae0*/  BSSY.RECONVERGENT B4, `(.L_x_77) ;  /* 0x0000018000047945 */ /* 0x000fe20003800200 */
[----:B------:R-:W-:Y:S02]  /*2af0*/  SHF.L.U32 R7, R14, 0x4, RZ ;  /* 0x000000040e077819 */ /* 0x000fe400000006ff */
[----:B------:R-:W-:Y:S02]  /*2b00*/  LOP3.LUT R0, R0, R27, RZ, 0x3c, !PT ;  /* 0x0000001b00007212 */ /* 0x000fe400078e3cff */
[----:B------:R-:W-:-:S03]  /*2b10*/  IADD3 R24, PT, PT, R28, 0x1ba6d9, RZ ;  /* 0x001ba6d91c187810 */ /* 0x000fc60007ffe0ff */
[----:B------:R-:W-:-:S05]  /*2b20*/  IMAD.SHL.U32 R6, R0, 0x2, RZ ;  /* 0x0000000200067824 */ /* 0x000fca00078e00ff */
[----:B------:R-:W-:-:S04]  /*2b30*/  LOP3.LUT R7, R0, R6, R7, 0x96, !PT ;  /* 0x0000000600077212 */ /* 0x000fc800078e9607 */
[----:B------:R-:W-:-:S04]  /*2b40*/  LOP3.LUT R15, R7, R14, RZ, 0x3c, !PT ;  /* 0x0000000e070f7212 */ /* 0x000fc800078e3cff */
[----:B------:R-:W-:Y:S01]  /*2b50*/  IADD3 R6, PT, PT, R15, R24, RZ ;  /* 0x000000180f067210 */ /* 0x000fe20007ffe0ff */
[----:B0-----:R-:W0:Y:S03]  /*2b60*/  MUFU.RCP R8, R10 ;  /* 0x0000000a00087308 */ /* 0x001e260000001000 */
[----:B------:R-:W-:-:S05]  /*2b70*/  I2FP.F32.U32 R6, R6 ;  /* 0x0000000600067245 */ /* 0x000fca0000201000 */
[----:B------:R-:W1:Y:S01]  /*2b80*/  FCHK P0, -R35, R10 ;  /* 0x0000000a23007302 */ /* 0x000e620000000100 */
[----:B0-----:R-:W-:-:S04]  /*2b90*/  FFMA R9, R8, -R10, 1 ;  /* 0x3f80000008097423 */ /* 0x001fc8000000080a */
[----:B------:R-:W-:Y:S01]  /*2ba0*/  FFMA R0, R8, R9, R8 ;  /* 0x0000000908007223 */ /* 0x000fe20000000008 */
[----:B------:R-:W-:-:S03]  /*2bb0*/  HFMA2 R9, -RZ, RZ, 0.1171875, 0 ;  /* 0x2f800000ff097431 */ /* 0x000fc600000001ff */
[----:B------:R-:W-:-:S04]  /*2bc0*/  FFMA R7, R0, -R35, RZ ;  /* 0x8000002300077223 */ /* 0x000fc800000000ff */
[----:B------:R-:W-:Y:S01]  /*2bd0*/  FFMA R8, R7, -R10, -R35 ;  /* 0x8000000a07087223 */ /* 0x000fe20000000823 */
[----:B------:R-:W-:-:S03]  /*2be0*/  FFMA R6, R6, R9, 1.1641532182693481445e-10 ;  /* 0x2f00000006067423 */ /* 0x000fc60000000009 */
[----:B------:R-:W-:Y:S01]  /*2bf0*/  FFMA R0, R0, R8, R7 ;  /* 0x0000000800007223 */ /* 0x000fe20000000007 */
[----:B-1----:R-:W-:Y:S06]  /*2c00*/  @!P0 BRA `(.L_x_78) ;  /* 0x0000000000148947 */ /* 0x002fec0003800000 */
[----:B------:R-:W0:Y:S01]  /*2c10*/  LDCU UR4, c[0x3][0x4c] ;  /* 0x00c00980ff0477ac */ /* 0x000e220008000800 */
[----:B------:R-:W-:Y:S01]  /*2c20*/  FADD R41, -R35, -RZ ;  /* 0x800000ff23297221 */ /* 0x000fe20000000100 */
[----:B------:R-:W-:Y:S02]  /*2c30*/  MOV R10, 0x2c60 ;  /* 0x00002c60000a7802 */ /* 0x000fe40000000f00 */
[----:B0-----:R-:W-:-:S07]  /*2c40*/  MOV R0, UR4 ;  /* 0x0000000400007c02 */ /* 0x001fce0008000f00 */
[----:B-----5:R-:W-:Y:S05]  /*2c50*/  CALL.REL.NOINC `($__internal_1_$__cuda_sm3x_div_rn_noftz_f32_slowpath) ;  /* 0x00000004006c7944 */ /* 0x020fea0003c00000 */
.L_x_78:
[----:B------:R-:W-:Y:S05]  /*2c60*/  BSYNC.RECONVERGENT B4 ;  /* 0x0000000000047941 */ /* 0x000fea0003800200 */
.L_x_77:
[----:B------:R-:W-:Y:S01]  /*2c70*/  HFMA2 R8, -RZ, RZ, 3.7421875, 0 ;  /* 0x437c0000ff087431 */ /* 0x000fe200000001ff */
[----:B------:R-:W-:-:S05]  /*2c80*/  MOV R7, 0x3bbb989d ;  /* 0x3bbb989d00077802 */ /* 0x000fca0000000f00 */
[----:B------:R-:W-:-:S04]  /*2c90*/  FFMA.SAT R7, R0, R7, 0.5 ;  /* 0x3f00000000077423 */ /* 0x000fc80000002007 */
[----:B------:R-:W-:-:S04]  /*2ca0*/  FFMA.RM R7, R7, R8, 12582913 ;  /* 0x4b40000107077423 */ /* 0x000fc80000004008 */
[C---:B------:R-:W-:Y:S01]  /*2cb0*/  FADD R9, R7.reuse, -12583039 ;  /* 0xcb40007f07097421 */ /* 0x040fe20000000000 */
[----:B------:R-:W-:-:S03]  /*2cc0*/  SHF.L.U32 R7, R7, 0x17, RZ ;  /* 0x0000001707077819 */ /* 0x000fc600000006ff */
[----:B------:R-:W-:-:S04]  /*2cd0*/  FFMA R9, R0, 1.4426950216293334961, -R9 ;  /* 0x3fb8aa3b00097823 */ /* 0x000fc80000000809 */
[----:B------:R-:W-:-:S04]  /*2ce0*/  FFMA R9, R0, 1.925963033500011079e-08, R9 ;  /* 0x32a5706000097823 */ /* 0x000fc80000000009 */
[----:B------:R-:W0:Y:S02]  /*2cf0*/  MUFU.EX2 R0, R9 ;  /* 0x0000000900007308 */ /* 0x000e240000000800 */
[----:B0-----:R-:W-:-:S05]  /*2d00*/  FMUL R7, R7, R0 ;  /* 0x0000000007077220 */ /* 0x001fca0000400000 */
[----:B------:R-:W-:-:S13]  /*2d10*/  FSETP.GEU.AND P0, PT, R6, R7, PT ;  /* 0x000000070600720b */ /* 0x000fda0003f0e000 */
[----:B------:R-:W-:Y:S05]  /*2d20*/  @P0 BREAK.RELIABLE B3 ;  /* 0x0000000000030942 */ /* 0x000fea0003800100 */
[----:B------:R-:W-:Y:S05]  /*2d30*/  @P0 BRA `(.L_x_79) ;  /* 0x00000000003c0947 */ /* 0x000fea0003800000 */
[----:B------:R-:W-:Y:S01]  /*2d40*/  MOV R0, R16 ;  /* 0x0000001000007202 */ /* 0x000fe20000000f00 */
[----:B------:R-:W-:Y:S01]  /*2d50*/  IMAD.MOV.U32 R27, RZ, RZ, R25 ;  /* 0x000000ffff1b7224 */ /* 0x000fe200078e0019 */
[----:B------:R-:W-:Y:S02]  /*2d60*/  MOV R8, R17 ;  /* 0x0000001100087202 */ /* 0x000fe40000000f00 */
[----:B------:R-:W-:-:S07]  /*2d70*/  MOV R9, R14 ;  /* 0x0000000e00097202 */ /* 0x000fce0000000f00 */
.L_x_76:
[----:B------:R-:W-:Y:S05]  /*2d80*/  BSYNC.RELIABLE B3 ;  /* 0x0000000000037941 */ /* 0x000fea0003800100 */
.L_x_75:
[----:B------:R-:W0:Y:S01]  /*2d90*/  LDC.64 R6, c[0x0][0x3a0] ;  /* 0x0000e800ff067b82 */ /* 0x000e220000000a00 */
[----:B------:R-:W-:Y:S01]  /*2da0*/  HFMA2 R11, -RZ, RZ, 1.875, 0 ;  /* 0x3f800000ff0b7431 */ /* 0x000fe200000001ff */
[----:B------:R1:W-:Y:S04]  /*2db0*/  STG.E desc[UR6][R22.64], R5 ;  /* 0x0000000516007986 */ /* 0x0003e8000c101906 */
[----:B------:R1:W-:Y:S04]  /*2dc0*/  STG.E desc[UR6][R22.64+0x4], R4 ;  /* 0x0000040416007986 */ /* 0x0003e8000c101906 */
[----:B------:R1:W-:Y:S04]  /*2dd0*/  STG.E desc[UR6][R22.64+0x8], R3 ;  /* 0x0000080316007986 */ /* 0x0003e8000c101906 */
[----:B0-----:R1:W-:Y:S01]  /*2de0*/  REDG.E.ADD.F32.FTZ.RN.STRONG.GPU desc[UR6][R6.64], R11 ;  /* 0x0000000b060079a6 */ /* 0x0013e2000c12f306 */
[----:B------:R-:W-:-:S02]  /*2df0*/  MOV R25, R27 ;  /* 0x0000001b00197202 */ /* 0x000fc40000000f00 */
[----:B------:R-:W-:Y:S02]  /*2e00*/  MOV R16, R0 ;  /* 0x0000000000107202 */ /* 0x000fe40000000f00 */
[----:B------:R-:W-:Y:S02]  /*2e10*/  MOV R17, R8 ;  /* 0x0000000800117202 */ /* 0x000fe40000000f00 */
[----:B------:R-:W-:-:S07]  /*2e20*/  MOV R14, R9 ;  /* 0x00000009000e7202 */ /* 0x000fce0000000f00 */
.L_x_79:
[----:B------:R-:W-:Y:S05]  /*2e30*/  BSYNC.RECONVERGENT B2 ;  /* 0x0000000000027941 */ /* 0x000fea0003800200 */
.L_x_74:
[----:B------:R-:W-:Y:S05]  /*2e40*/  WARPSYNC.ALL ;  /* 0x0000000000007948 */ /* 0x000fea0003800000 */
[----:B------:R-:W-:Y:S04]  /*2e50*/  STG.E.64 desc[UR6][R30.64], R24 ;  /* 0x000000181e007986 */ /* 0x000fe8000c101b06 */
[----:B------:R-:W-:Y:S04]  /*2e60*/  STG.E.64 desc[UR6][R30.64+0x8], R16 ;  /* 0x000008101e007986 */ /* 0x000fe8000c101b06 */
[----:B------:R-:W-:Y:S04]  /*2e70*/  STG.E.64 desc[UR6][R30.64+0x10], R14 ;  /* 0x0000100e1e007986 */ /* 0x000fe8000c101b06 */
[----:B-----5:R-:W-:Y:S04]  /*2e80*/  STG.E.64 desc[UR6][R30.64+0x18], R18 ;  /* 0x000018121e007986 */ /* 0x020fe8000c101b06 */
[----:B------:R-:W-:Y:S04]  /*2e90*/  STG.E.64 desc[UR6][R30.64+0x28], R20 ;  /* 0x000028141e007986 */ /* 0x000fe8000c101b06 */
[----:B------:R-:W-:Y:S01]  /*2ea0*/  STG.E desc[UR6][R30.64+0x20], R2 ;  /* 0x000020021e007986 */ /* 0x000fe2000c101906 */
[----:B------:R-:W-:Y:S05]  /*2eb0*/  EXIT ;  /* 0x000000000000794d */ /* 0x000fea0003800000 */
        .weak           $__internal_0_$__cuda_sm20_rcp_rn_f32_slowpath
        .type           $__internal_0_$__cuda_sm20_rcp_rn_f32_slowpath,@function
        .size           $__internal_0_$__cuda_sm20_rcp_rn_f32_slowpath,($__internal_1_$__cuda_sm3x_div_rn_noftz_f32_slowpath - $__internal_0_$__cuda_sm20_rcp_rn_f32_slowpath)
$__internal_0_$__cuda_sm20_rcp_rn_f32_slowpath:
[----:B------:R-:W-:Y:S01]  /*2ec0*/  SHF.L.U32 R0, R15, 0x1, RZ ;  /* 0x000000010f007819 */ /* 0x000fe200000006ff */
[----:B------:R-:W-:Y:S03]  /*2ed0*/  BSSY.RECONVERGENT B0, `(.L_x_80) ;  /* 0x0000030000007945 */ /* 0x000fe60003800200 */
[----:B------:R-:W-:-:S04]  /*2ee0*/  SHF.R.U32.HI R0, RZ, 0x18, R0 ;  /* 0x00000018ff007819 */ /* 0x000fc80000011600 */
[----:B------:R-:W-:-:S13]  /*2ef0*/  ISETP.NE.U32.AND P0, PT, R0, RZ, PT ;  /* 0x000000ff0000720c */ /* 0x000fda0003f05070 */
[----:B------:R-:W-:Y:S05]  /*2f00*/  @P0 BRA `(.L_x_81) ;  /* 0x0000000000280947 */ /* 0x000fea0003800000 */
[----:B------:R-:W-:-:S04]  /*2f10*/  SHF.L.U32 R0, R15, 0x1, RZ ;  /* 0x000000010f007819 */ /* 0x000fc800000006ff */
[----:B------:R-:W-:-:S13]  /*2f20*/  ISETP.NE.AND P0, PT, R0, RZ, PT ;  /* 0x000000ff0000720c */ /* 0x000fda0003f05270 */
[----:B------:R-:W-:Y:S01]  /*2f30*/  @P0 FFMA R29, R15, 1.84467440737095516160e+19, RZ ;  /* 0x5f8000000f1d0823 */ /* 0x000fe200000000ff */
[----:B------:R-:W-:Y:S08]  /*2f40*/  @!P0 MUFU.RCP R11, R15 ;  /* 0x0000000f000b8308 */ /* 0x000ff00000001000 */
[----:B------:R-:W0:Y:S02]  /*2f50*/  @P0 MUFU.RCP R0, R29 ;  /* 0x0000001d00000308 */ /* 0x000e240000001000 */
[----:B0-----:R-:W-:-:S04]  /*2f60*/  @P0 FFMA R32, R29, R0, -1 ;  /* 0xbf8000001d200423 */ /* 0x001fc80000000000 */
[----:B------:R-:W-:-:S04]  /*2f70*/  @P0 FADD.FTZ R33, -R32, -RZ ;  /* 0x800000ff20210221 */ /* 0x000fc80000010100 */
[----:B------:R-:W-:-:S04]  /*2f80*/  @P0 FFMA R0, R0, R33, R0 ;  /* 0x0000002100000223 */ /* 0x000fc80000000000 */
[----:B------:R-:W-:Y:S01]  /*2f90*/  @P0 FFMA R11, R0, 1.84467440737095516160e+19, RZ ;  /* 0x5f800000000b0823 */ /* 0x000fe200000000ff */
[----:B------:R-:W-:Y:S06]  /*2fa0*/  BRA `(.L_x_82) ;  /* 0x0000000000887947 */ /* 0x000fec0003800000 */
.L_x_81:
[----:B------:R-:W-:-:S04]  /*2fb0*/  IADD3 R11, PT, PT, R0, -0xfd, RZ ;  /* 0xffffff03000b7810 */ /* 0x000fc80007ffe0ff */
[----:B------:R-:W-:-:S13]  /*2fc0*/  ISETP.GT.U32.AND P0, PT, R11, 0x1, PT ;  /* 0x000000010b00780c */ /* 0x000fda0003f04070 */
[----:B------:R-:W-:Y:S05]  /*2fd0*/  @P0 BRA `(.L_x_83) ;  /* 0x0000000000780947 */ /* 0x000fea0003800000 */
[----:B------:R-:W-:Y:S01]  /*2fe0*/  LOP3.LUT R29, R15, 0x7fffff, RZ, 0xc0, !PT ;  /* 0x007fffff0f1d7812 */ /* 0x000fe200078ec0ff */
[----:B------:R-:W-:-:S03]  /*2ff0*/  HFMA2 R38, -RZ, RZ, 0, 1.78813934326171875e-07 ;  /* 0x00000003ff267431 */ /* 0x000fc600000001ff */
[----:B------:R-:W-:-:S04]  /*3000*/  LOP3.LUT R29, R29, 0x3f800000, RZ, 0xfc, !PT ;  /* 0x3f8000001d1d7812 */ /* 0x000fc800078efcff */
[----:B------:R-:W0:Y:S01]  /*3010*/  MUFU.RCP R32, R29 ;  /* 0x0000001d00207308 */ /* 0x000e220000001000 */
[----:B------:R-:W-:Y:S01]  /*3020*/  SHF.L.U32 R37, R38, R11, RZ ;  /* 0x0000000b26257219 */ /* 0x000fe200000006ff */
[----:B0-----:R-:W-:-:S04]  /*3030*/  FFMA R33, R29, R32, -1 ;  /* 0xbf8000001d217423 */ /* 0x001fc80000000020 */
[----:B------:R-:W-:-:S04]  /*3040*/  FADD.FTZ R33, -R33, -RZ ;  /* 0x800000ff21217221 */ /* 0x000fc80000010100 */
[CCC-:B------:R-:W-:Y:S01]  /*3050*/  FFMA.RM R36, R32.reuse, R33.reuse, R32.reuse ;  /* 0x0000002120247223 */ /* 0x1c0fe20000004020 */
[----:B------:R-:W-:-:S04]  /*3060*/  FFMA.RP R33, R32, R33, R32 ;  /* 0x0000002120217223 */ /* 0x000fc80000008020 */
[C---:B------:R-:W-:Y:S02]  /*3070*/  LOP3.LUT R32, R36.reuse, 0x7fffff, RZ, 0xc0, !PT ;  /* 0x007fffff24207812 */ /* 0x040fe400078ec0ff */
[----:B------:R-:W-:Y:S02]  /*3080*/  FSETP.NEU.FTZ.AND P0, PT, R36, R33, PT ;  /* 0x000000212400720b */ /* 0x000fe40003f1d000 */
[----:B------:R-:W-:Y:S02]  /*3090*/  LOP3.LUT R32, R32, 0x800000, RZ, 0xfc, !PT ;  /* 0x0080000020207812 */ /* 0x000fe400078efcff */
[----:B------:R-:W-:Y:S02]  /*30a0*/  SEL R33, RZ, 0xffffffff, !P0 ;  /* 0xffffffffff217807 */ /* 0x000fe40004000000 */
[----:B------:R-:W-:Y:S02]  /*30b0*/  LOP3.LUT R36, R37, R32, RZ, 0xc0, !PT ;  /* 0x0000002025247212 */ /* 0x000fe400078ec0ff */
[----:B------:R-:W-:-:S02]  /*30c0*/  IADD3 R33, PT, PT, -R33, RZ, RZ ;  /* 0x000000ff21217210 */ /* 0x000fc40007ffe1ff */
[-C--:B------:R-:W-:Y:S02]  /*30d0*/  SHF.R.U32.HI R36, RZ, R11.reuse, R36 ;  /* 0x0000000bff247219 */ /* 0x080fe40000011624 */
[----:B------:R-:W-:Y:S02]  /*30e0*/  LOP3.LUT P1, RZ, R33, R11, R32, 0xf8, !PT ;  /* 0x0000000b21ff7212 */ /* 0x000fe4000782f820 */
[C---:B------:R-:W-:Y:S02]  /*30f0*/  LOP3.LUT P0, RZ, R36.reuse, 0x1, RZ, 0xc0, !PT ;  /* 0x0000000124ff7812 */ /* 0x040fe4000780c0ff */
[----:B------:R-:W-:-:S04]  /*3100*/  LOP3.LUT P2, RZ, R36, 0x2, RZ, 0xc0, !PT ;  /* 0x0000000224ff7812 */ /* 0x000fc8000784c0ff */
[----:B------:R-:W-:Y:S02]  /*3110*/  PLOP3.LUT P0, PT, P0, P1, P2, 0xe0, 0x0 ;  /* 0x000000000000781c */ /* 0x000fe40000703c20 */
[----:B------:R-:W-:Y:S02]  /*3120*/  LOP3.LUT P1, RZ, R15, 0x7fffff, RZ, 0xc0, !PT ;  /* 0x007fffff0fff7812 */ /* 0x000fe4000782c0ff */
[----:B------:R-:W-:-:S05]  /*3130*/  SEL R11, RZ, 0x1, !P0 ;  /* 0x00000001ff0b7807 */ /* 0x000fca0004000000 */
[----:B------:R-:W-:-:S05]  /*3140*/  IMAD.MOV R11, RZ, RZ, -R11 ;  /* 0x000000ffff0b7224 */ /* 0x000fca00078e0a0b */
[----:B------:R-:W-:Y:S02]  /*3150*/  ISETP.GE.AND P0, PT, R11, RZ, PT ;  /* 0x000000ff0b00720c */ /* 0x000fe40003f06270 */
[----:B------:R-:W-:-:S04]  /*3160*/  IADD3 R11, PT, PT, R0, -0xfc, RZ ;  /* 0xffffff04000b7810 */ /* 0x000fc80007ffe0ff */
[----:B------:R-:W-:-:S07]  /*3170*/  SHF.R.U32.HI R32, RZ, R11, R32 ;  /* 0x0000000bff207219 */ /* 0x000fce0000011620 */
[----:B------:R-:W-:-:S04]  /*3180*/  @!P0 IADD3 R32, PT, PT, R32, 0x1, RZ ;  /* 0x0000000120208810 */ /* 0x000fc80007ffe0ff */
[----:B------:R-:W-:-:S04]  /*3190*/  @!P1 SHF.L.U32 R32, R32, 0x1, RZ ;  /* 0x0000000120209819 */ /* 0x000fc800000006ff */
[----:B------:R-:W-:Y:S01]  /*31a0*/  LOP3.LUT R11, R32, 0x80000000, R15, 0xf8, !PT ;  /* 0x80000000200b7812 */ /* 0x000fe200078ef80f */
[----:B------:R-:W-:Y:S06]  /*31b0*/  BRA `(.L_x_82) ;  /* 0x0000000000047947 */ /* 0x000fec0003800000 */
.L_x_83:
[----:B------:R0:W1:Y:S02]  /*31c0*/  MUFU.RCP R11, R15 ;  /* 0x0000000f000b7308 */ /* 0x0000640000001000 */
.L_x_82:
[----:B------:R-:W-:Y:S05]  /*31d0*/  BSYNC.RECONVERGENT B0 ;  /* 0x0000000000007941 */ /* 0x000fea0003800200 */
.L_x_80:
[----:B-1----:R-:W-:Y:S01]  /*31e0*/  MOV R0, R11 ;  /* 0x0000000b00007202 */ /* 0x002fe20000000f00 */
[----:B------:R-:W-:-:S04]  /*31f0*/  HFMA2 R11, -RZ, RZ, 0, 0 ;  /* 0x00000000ff0b7431 */ /* 0x000fc800000001ff */
[----:B0-----:R-:W-:Y:S05]  /*3200*/  RET.REL.NODEC R10 `(_Z7mc_moveP8ParticleiP17curandStateXORWOWfPf) ;  /* 0xffffffcc0a7c7950 */ /* 0x001fea0003c3ffff */
        .weak           $__internal_1_$__cuda_sm3x_div_rn_noftz_f32_slowpath
        .type           $__internal_1_$__cuda_sm3x_div_rn_noftz_f32_slowpath,@function
        .size           $__internal_1_$__cuda_sm3x_div_rn_noftz_f32_slowpath,(.L_x_183 - $__internal_1_$__cuda_sm3x_div_rn_noftz_f32_slowpath)
$__internal_1_$__cuda_sm3x_div_rn_noftz_f32_slowpath:
[----:B------:R-:W-:Y:S01]  /*3210*/  SHF.R.U32.HI R11, RZ, 0x17, R0 ;  /* 0x00000017ff0b7819 */ /* 0x000fe20000011600 */
[----:B------:R-:W-:Y:S01]  /*3220*/  BSSY.RECONVERGENT B0, `(.L_x_84) ;  /* 0x0000062000007945 */ /* 0x000fe20003800200 */
[----:B------:R-:W-:Y:S02]  /*3230*/  SHF.R.U32.HI R36, RZ, 0x17, R41 ;  /* 0x00000017ff247819 */ /* 0x000fe40000011629 */
[----:B------:R-:W-:Y:S02]  /*3240*/  LOP3.LUT R11, R11, 0xff, RZ, 0xc0, !PT ;  /* 0x000000ff0b0b7812 */ /* 0x000fe400078ec0ff */
[----:B------:R-:W-:Y:S02]  /*3250*/  LOP3.LUT R36, R36, 0xff, RZ, 0xc0, !PT ;  /* 0x000000ff24247812 */ /* 0x000fe400078ec0ff */
[----:B------:R-:W-:Y:S02]  /*3260*/  IADD3 R37, PT, PT, R11, -0x1, RZ ;  /* 0xffffffff0b257810 */ /* 0x000fe40007ffe0ff */
[----:B------:R-:W-:-:S02]  /*3270*/  IADD3 R39, PT, PT, R36, -0x1, RZ ;  /* 0xffffffff24277810 */ /* 0x000fc40007ffe0ff */
[----:B------:R-:W-:-:S04]  /*3280*/  ISETP.GT.U32.AND P0, PT, R37, 0xfd, PT ;  /* 0x000000fd2500780c */ /* 0x000fc80003f04070 */
[----:B------:R-:W-:-:S13]  /*3290*/  ISETP.GT.U32.OR P0, PT, R39, 0xfd, P0 ;  /* 0x000000fd2700780c */ /* 0x000fda0000704470 */
[----:B------:R-:W-:Y:S01]  /*32a0*/  @!P0 MOV R26, RZ ;  /* 0x000000ff001a8202 */ /* 0x000fe20000000f00 */
[----:B------:R-:W-:Y:S06]  /*32b0*/  @!P0 BRA `(.L_x_85) ;  /* 0x00000000005c8947 */ /* 0x000fec0003800000 */
[----:B------:R-:W-:Y:S02]  /*32c0*/  FSETP.GTU.FTZ.AND P0, PT, |R41|, +INF , PT ;  /* 0x7f8000002900780b */ /* 0x000fe40003f1c200 */
[----:B------:R-:W-:-:S04]  /*32d0*/  FSETP.GTU.FTZ.AND P1, PT, |R0|, +INF , PT ;  /* 0x7f8000000000780b */ /* 0x000fc80003f3c200 */
[----:B------:R-:W-:-:S13]  /*32e0*/  PLOP3.LUT P0, PT, P0, P1, PT, 0xf8, 0x8f ;  /* 0x00000000008f781c */ /* 0x000fda0000703f70 */
[----:B------:R-:W-:Y:S05]  /*32f0*/  @P0 BRA `(.L_x_86) ;  /* 0x00000004004c0947 */ /* 0x000fea0003800000 */
[----:B------:R-:W-:-:S13]  /*3300*/  LOP3.LUT P0, RZ, R0, 0x7fffffff, R41, 0xc8, !PT ;  /* 0x7fffffff00ff7812 */ /* 0x000fda000780c829 */
[----:B------:R-:W-:Y:S05]  /*3310*/  @!P0 BRA `(.L_x_87) ;  /* 0x00000004003c8947 */ /* 0x000fea0003800000 */
[C---:B------:R-:W-:Y:S02]  /*3320*/  FSETP.NEU.FTZ.AND P2, PT, |R41|.reuse, +INF , PT ;  /* 0x7f8000002900780b */ /* 0x040fe40003f5d200 */
[----:B------:R-:W-:Y:S02]  /*3330*/  FSETP.NEU.FTZ.AND P1, PT, |R0|, +INF , PT ;  /* 0x7f8000000000780b */ /* 0x000fe40003f3d200 */
[----:B------:R-:W-:-:S11]  /*3340*/  FSETP.NEU.FTZ.AND P0, PT, |R41|, +INF , PT ;  /* 0x7f8000002900780b */ /* 0x000fd60003f1d200 */
[----:B------:R-:W-:Y:S05]  /*3350*/  @!P1 BRA !P2, `(.L_x_87) ;  /* 0x00000004002c9947 */ /* 0x000fea0005000000 */
[----:B------:R-:W-:-:S04]  /*3360*/  LOP3.LUT P2, RZ, R41, 0x7fffffff, RZ, 0xc0, !PT ;  /* 0x7fffffff29ff7812 */ /* 0x000fc8000784c0ff */
[----:B------:R-:W-:-:S13]  /*3370*/  PLOP3.LUT P1, PT, P1, P2, PT, 0x2f, 0xf2 ;  /* 0x0000000000f2781c */ /* 0x000fda0000f24577 */
[----:B------:R-:W-:Y:S05]  /*3380*/  @P1 BRA `(.L_x_88) ;  /* 0x0000000400181947 */ /* 0x000fea0003800000 */
[----:B------:R-:W-:-:S04]  /*3390*/  LOP3.LUT P1, RZ, R0, 0x7fffffff, RZ, 0xc0, !PT ;  /* 0x7fffffff00ff7812 */ /* 0x000fc8000782c0ff */
[----:B------:R-:W-:-:S13]  /*33a0*/  PLOP3.LUT P0, PT, P0, P1, PT, 0x2f, 0xf2 ;  /* 0x0000000000f2781c */ /* 0x000fda0000702577 */
[----:B------:R-:W-:Y:S05]  /*33b0*/  @P0 BRA `(.L_x_89) ;  /* 0x0000000400000947 */ /* 0x000fea0003800000 */
[----:B------:R-:W-:Y:S02]  /*33c0*/  ISETP.GE.AND P0, PT, R39, RZ, PT ;  /* 0x000000ff2700720c */ /* 0x000fe40003f06270 */
[----:B------:R-:W-:-:S11]  /*33d0*/  ISETP.GE.AND P1, PT, R37, RZ, PT ;  /* 0x000000ff2500720c */ /* 0x000fd60003f26270 */
[----:B------:R-:W-:Y:S01]  /*33e0*/  @P0 MOV R26, RZ ;  /* 0x000000ff001a0202 */ /* 0x000fe20000000f00 */
[----:B------:R-:W-:Y:S01]  /*33f0*/  @!P0 FFMA R41, R41, 1.84467440737095516160e+19, RZ ;  /* 0x5f80000029298823 */ /* 0x000fe200000000ff */
[----:B------:R-:W-:Y:S01]  /*3400*/  @!P0 MOV R26, 0xffffffc0 ;  /* 0xffffffc0001a8802 */ /* 0x000fe20000000f00 */
[----:B------:R-:W-:-:S04]  /*3410*/  @!P1 FFMA R0, R0, 1.84467440737095516160e+19, RZ ;  /* 0x5f80000000009823 */ /* 0x000fc800000000ff */
[----:B------:R-:W-:-:S07]  /*3420*/  @!P1 VIADD R26, R26, 0x40 ;  /* 0x000000401a1a9836 */ /* 0x000fce0000000000 */
.L_x_85:
[----:B------:R-:W-:Y:S01]  /*3430*/  LEA R43, R11, 0xc0800000, 0x17 ;  /* 0xc08000000b2b7811 */ /* 0x000fe200078eb8ff */
[----:B------:R-:W-:Y:S01]  /*3440*/  BSSY.RECONVERGENT B1, `(.L_x_90) ;  /* 0x0000036000017945 */ /* 0x000fe20003800200 */
[----:B------:R-:W-:Y:S02]  /*3450*/  IADD3 R36, PT, PT, R36, -0x7f, RZ ;  /* 0xffffff8124247810 */ /* 0x000fe40007ffe0ff */
[----:B------:R-:W-:-:S04]  /*3460*/  IADD3 R43, PT, PT, -R43, R0, RZ ;  /* 0x000000002b2b7210 */ /* 0x000fc80007ffe1ff */
[----:B------:R-:W0:Y:S01]  /*3470*/  MUFU.RCP R0, R43 ;  /* 0x0000002b00007308 */ /* 0x000e220000001000 */
[----:B------:R-:W-:-:S04]  /*3480*/  FADD.FTZ R39, -R43, -RZ ;  /* 0x800000ff2b277221 */ /* 0x000fc80000010100 */
[----:B0-----:R-:W-:-:S04]  /*3490*/  FFMA R37, R0, R39, 1 ;  /* 0x3f80000000257423 */ /* 0x001fc80000000027 */
[----:B------:R-:W-:Y:S01]  /*34a0*/  FFMA R37, R0, R37, R0 ;  /* 0x0000002500257223 */ /* 0x000fe20000000000 */
[----:B------:R-:W-:-:S04]  /*34b0*/  IMAD R0, R36, -0x800000, R41 ;  /* 0xff80000024007824 */ /* 0x000fc800078e0229 */
[----:B------:R-:W-:-:S04]  /*34c0*/  FFMA R40, R0, R37, RZ ;  /* 0x0000002500287223 */ /* 0x000fc800000000ff */
[----:B------:R-:W-:-:S04]  /*34d0*/  FFMA R41, R39, R40, R0 ;  /* 0x0000002827297223 */ /* 0x000fc80000000000 */
[----:B------:R-:W-:Y:S01]  /*34e0*/  FFMA R40, R37, R41, R40 ;  /* 0x0000002925287223 */ /* 0x000fe20000000028 */
[----:B------:R-:W-:-:S03]  /*34f0*/  IADD3 R41, PT, PT, R36, 0x7f, -R11 ;  /* 0x0000007f24297810 */ /* 0x000fc60007ffe80b */
[----:B------:R-:W-:Y:S01]  /*3500*/  FFMA R39, R39, R40, R0 ;  /* 0x0000002827277223 */ /* 0x000fe20000000000 */
[----:B------:R-:W-:-:S03]  /*3510*/  IADD3 R41, PT, PT, R41, R26, RZ ;  /* 0x0000001a29297210 */ /* 0x000fc60007ffe0ff */
[----:B------:R-:W-:-:S05]  /*3520*/  FFMA R0, R37, R39, R40 ;  /* 0x0000002725007223 */ /* 0x000fca0000000028 */
[----:B------:R-:W-:-:S04]  /*3530*/  SHF.R.U32.HI R11, RZ, 0x17, R0 ;  /* 0x00000017ff0b7819 */ /* 0x000fc80000011600 */
[----:B------:R-:W-:-:S04]  /*3540*/  LOP3.LUT R26, R11, 0xff, RZ, 0xc0, !PT ;  /* 0x000000ff0b1a7812 */ /* 0x000fc800078ec0ff */
[----:B------:R-:W-:-:S04]  /*3550*/  IADD3 R11, PT, PT, R26, R41, RZ ;  /* 0x000000291a0b7210 */ /* 0x000fc80007ffe0ff */
[----:B------:R-:W-:-:S04]  /*3560*/  IADD3 R26, PT, PT, R11, -0x1, RZ ;  /* 0xffffffff0b1a7810 */ /* 0x000fc80007ffe0ff */
[----:B------:R-:W-:-:S13]  /*3570*/  ISETP.GE.U32.AND P0, PT, R26, 0xfe, PT ;  /* 0x000000fe1a00780c */ /* 0x000fda0003f06070 */
[----:B------:R-:W-:Y:S05]  /*3580*/  @!P0 BRA `(.L_x_91) ;  /* 0x0000000000808947 */ /* 0x000fea0003800000 */
[----:B------:R-:W-:-:S13]  /*3590*/  ISETP.GT.AND P0, PT, R11, 0xfe, PT ;  /* 0x000000fe0b00780c */ /* 0x000fda0003f04270 */
[----:B------:R-:W-:Y:S05]  /*35a0*/  @P0 BRA `(.L_x_92) ;  /* 0x00000000006c0947 */ /* 0x000fea0003800000 */
[----:B------:R-:W-:-:S13]  /*35b0*/  ISETP.GE.AND P0, PT, R11, 0x1, PT ;  /* 0x000000010b00780c */ /* 0x000fda0003f06270 */
[----:B------:R-:W-:Y:S05]  /*35c0*/  @P0 BRA `(.L_x_93) ;  /* 0x0000000000740947 */ /* 0x000fea0003800000 */
[----:B------:R-:W-:Y:S02]  /*35d0*/  ISETP.GE.AND P0, PT, R11, -0x18, PT ;  /* 0xffffffe80b00780c */ /* 0x000fe40003f06270 */
[----:B------:R-:W-:-:S11]  /*35e0*/  LOP3.LUT R0, R0, 0x80000000, RZ, 0xc0, !PT ;  /* 0x8000000000007812 */ /* 0x000fd600078ec0ff */
[----:B------:R-:W-:Y:S05]  /*35f0*/  @!P0 BRA `(.L_x_93) ;  /* 0x0000000000688947 */ /* 0x000fea0003800000 */
[CCC-:B------:R-:W-:Y:S01]  /*3600*/  FFMA.RZ R26, R37.reuse, R39.reuse, R40.reuse ;  /* 0x00000027251a7223 */ /* 0x1c0fe2000000c028 */
[CCC-:B------:R-:W-:Y:S01]  /*3610*/  FFMA.RP R36, R37.reuse, R39.reuse, R40.reuse ;  /* 0x0000002725247223 */ /* 0x1c0fe20000008028 */
[----:B------:R-:W-:Y:S01]  /*3620*/  FFMA.RM R39, R37, R39, R40 ;  /* 0x0000002725277223 */ /* 0x000fe20000004028 */
[C---:B------:R-:W-:Y:S02]  /*3630*/  IADD3 R37, PT, PT, R11.reuse, 0x20, RZ ;  /* 0x000000200b257810 */ /* 0x040fe40007ffe0ff */
[----:B------:R-:W-:Y:S02]  /*3640*/  LOP3.LUT R26, R26, 0x7fffff, RZ, 0xc0, !PT ;  /* 0x007fffff1a1a7812 */ /* 0x000fe400078ec0ff */
[C---:B------:R-:W-:Y:S02]  /*3650*/  ISETP.NE.AND P2, PT, R11.reuse, RZ, PT ;  /* 0x000000ff0b00720c */ /* 0x040fe40003f45270 */
[----:B------:R-:W-:Y:S02]  /*3660*/  LOP3.LUT R26, R26, 0x800000, RZ, 0xfc, !PT ;  /* 0x008000001a1a7812 */ /* 0x000fe400078efcff */
[----:B------:R-:W-:-:S02]  /*3670*/  ISETP.NE.AND P1, PT, R11, RZ, PT ;  /* 0x000000ff0b00720c */ /* 0x000fc40003f25270 */
[----:B------:R-:W-:Y:S02]  /*3680*/  IADD3 R11, PT, PT, -R11, RZ, RZ ;  /* 0x000000ff0b0b7210 */ /* 0x000fe40007ffe1ff */
[----:B------:R-:W-:Y:S02]  /*3690*/  SHF.L.U32 R37, R26, R37, RZ ;  /* 0x000000251a257219 */ /* 0x000fe400000006ff */
[----:B------:R-:W-:Y:S02]  /*36a0*/  FSETP.NEU.FTZ.AND P0, PT, R36, R39, PT ;  /* 0x000000272400720b */ /* 0x000fe40003f1d000 */
[----:B------:R-:W-:Y:S02]  /*36b0*/  SEL R11, R11, RZ, P2 ;  /* 0x000000ff0b0b7207 */ /* 0x000fe40001000000 */
[----:B------:R-:W-:Y:S02]  /*36c0*/  ISETP.NE.AND P1, PT, R37, RZ, P1 ;  /* 0x000000ff2500720c */ /* 0x000fe40000f25270 */
[----:B------:R-:W-:-:S02]  /*36d0*/  SHF.R.U32.HI R36, RZ, R11, R26 ;  /* 0x0000000bff247219 */ /* 0x000fc4000001161a */
[----:B------:R-:W-:Y:S02]  /*36e0*/  PLOP3.LUT P0, PT, P0, P1, PT, 0xf8, 0x8f ;  /* 0x00000000008f781c */ /* 0x000fe40000703f70 */
[----:B------:R-:W-:Y:S02]  /*36f0*/  SHF.R.U32.HI R26, RZ, 0x1, R36 ;  /* 0x00000001ff1a7819 */ /* 0x000fe40000011624 */
[----:B------:R-:W-:-:S04]  /*3700*/  SEL R11, RZ, 0x1, !P0 ;  /* 0x00000001ff0b7807 */ /* 0x000fc80004000000 */
[----:B------:R-:W-:-:S04]  /*3710*/  LOP3.LUT R11, R11, 0x1, R26, 0xf8, !PT ;  /* 0x000000010b0b7812 */ /* 0x000fc800078ef81a */
[----:B------:R-:W-:-:S04]  /*3720*/  LOP3.LUT R11, R11, R36, RZ, 0xc0, !PT ;  /* 0x000000240b0b7212 */ /* 0x000fc800078ec0ff */
[----:B------:R-:W-:-:S04]  /*3730*/  IADD3 R11, PT, PT, R26, R11, RZ ;  /* 0x0000000b1a0b7210 */ /* 0x000fc80007ffe0ff */
[----:B------:R-:W-:Y:S01]  /*3740*/  LOP3.LUT R0, R11, R0, RZ, 0xfc, !PT ;  /* 0x000000000b007212 */ /* 0x000fe200078efcff */
[----:B------:R-:W-:Y:S06]  /*3750*/  BRA `(.L_x_93) ;  /* 0x0000000000107947 */ /* 0x000fec0003800000 */
.L_x_92:
[----:B------:R-:W-:-:S04]  /*3760*/  LOP3.LUT R0, R0, 0x80000000, RZ, 0xc0, !PT ;  /* 0x8000000000007812 */ /* 0x000fc800078ec0ff */
[----:B------:R-:W-:Y:S01]  /*3770*/  LOP3.LUT R0, R0, 0x7f800000, RZ, 0xfc, !PT ;  /* 0x7f80000000007812 */ /* 0x000fe200078efcff */
[----:B------:R-:W-:Y:S06]  /*3780*/  BRA `(.L_x_93) ;  /* 0x0000000000047947 */ /* 0x000fec0003800000 */
.L_x_91:
[----:B------:R-:W-:-:S07]  /*3790*/  LEA R0, R41, R0, 0x17 ;  /* 0x0000000029007211 */ /* 0x000fce00078eb8ff */
.L_x_93:
[----:B------:R-:W-:Y:S05]  /*37a0*/  BSYNC.RECONVERGENT B1 ;  /* 0x0000000000017941 */ /* 0x000fea0003800200 */
.L_x_90:
[----:B------:R-:W-:Y:S05]  /*37b0*/  BRA `(.L_x_94) ;  /* 0x0000000000207947 */ /* 0x000fea0003800000 */
.L_x_89:
[----:B------:R-:W-:-:S04]  /*37c0*/  LOP3.LUT R0, R0, 0x80000000, R41, 0x48, !PT ;  /* 0x8000000000007812 */ /* 0x000fc800078e4829 */
[----:B------:R-:W-:Y:S01]  /*37d0*/  LOP3.LUT R0, R0, 0x7f800000, RZ, 0xfc, !PT ;  /* 0x7f80000000007812 */ /* 0x000fe200078efcff */
[----:B------:R-:W-:Y:S06]  /*37e0*/  BRA `(.L_x_94) ;  /* 0x0000000000147947 */ /* 0x000fec0003800000 */
.L_x_88:
[----:B------:R-:W-:Y:S01]  /*37f0*/  LOP3.LUT R0, R0, 0x80000000, R41, 0x48, !PT ;  /* 0x8000000000007812 */ /* 0x000fe200078e4829 */
[----:B------:R-:W-:Y:S06]  /*3800*/  BRA `(.L_x_94) ;  /* 0x00000000000c7947 */ /* 0x000fec0003800000 */
.L_x_87:
[----:B------:R-:W0:Y:S01]  /*3810*/  MUFU.RSQ R0, -QNAN ;  /* 0xffc0000000007908 */ /* 0x000e220000001400 */
[----:B------:R-:W-:Y:S05]  /*3820*/  BRA `(.L_x_94) ;  /* 0x0000000000047947 */ /* 0x000fea0003800000 */
.L_x_86:
[----:B------:R-:W-:-:S07]  /*3830*/  FADD.FTZ R0, R41, R0 ;  /* 0x0000000029007221 */ /* 0x000fce0000010000 */
.L_x_94:
[----:B------:R-:W-:Y:S05]  /*3840*/  BSYNC.RECONVERGENT B0 ;  /* 0x0000000000007941 */ /* 0x000fea0003800200 */
.L_x_84:
[----:B------:R-:W-:-:S04]  /*3850*/  HFMA2 R11, -RZ, RZ, 0, 0 ;  /* 0x00000000ff0b7431 */ /* 0x000fc800000001ff */
[----:B0-----:R-:W-:Y:S05]  /*3860*/  RET.REL.NODEC R10 `(_Z7mc_moveP8ParticleiP17curandStateXORWOWfPf) ;  /* 0xffffffc40ae47950 */ /* 0x001fea0003c3ffff */
.L_x_95:
[----:B------:R-:W-:-:S00]  /*3870*/  BRA `(.L_x_95) ;  /* 0xfffffffc00fc7947 */ /* 0x000fc0000383ffff */
[----:B------:R-:W-:-:S00]  /*3880*/  NOP ;  /* 0x0000000000007918 */ /* 0x000fc00000000000 */
[----:B------:R-:W-:-:S00]  /*3890*/  NOP ;  /* 0x0000000000007918 */ /* 0x000fc00000000000 */
[----:B------:R-:W-:-:S00]  /*38a0*/  NOP ;  /* 0x0000000000007918 */ /* 0x000fc00000000000 */
[----:B------:R-:W-:-:S00]  /*38b0*/  NOP ;  /* 0x0000000000007918 */ /* 0x000fc00000000000 */
[----:B------:R-:W-:-:S00]  /*38c0*/  NOP ;  /* 0x0000000000007918 */ /* 0x000fc00000000000 */
[----:B------:R-:W-:-:S00]  /*38d0*/  NOP ;  /* 0x0000000000007918 */ /* 0x000fc00000000000 */
[----:B------:R-:W-:-:S00]  /*38e0*/  NOP ;  /* 0x0000000000007918 */ /* 0x000fc00000000000 */
[----:B------:R-:W-:-:S00]  /*38f0*/  NOP ;  /* 0x0000000000007918 */ /* 0x000fc00000000000 */
.L_x_183:


//--------------------- .text._Z16calculate_energyP8ParticleiPf --------------------------
	.section	.text._Z16calculate_energyP8ParticleiPf,"ax",@progbits
	.align	128
        .global         _Z16calculate_energyP8ParticleiPf
        .type           _Z16calculate_energyP8ParticleiPf,@function
        .size           _Z16calculate_energyP8ParticleiPf,(.L_x_185 - _Z16calculate_energyP8ParticleiPf)
        .other          _Z16calculate_energyP8ParticleiPf,@"STO_CUDA_ENTRY STV_DEFAULT"
_Z16calculate_energyP8ParticleiPf:
.text._Z16calculate_energyP8ParticleiPf:
[----:B------:R-:W-:Y:S01]  /*0000*/  LDC R1, c[0x0][0x37c] ;  /* 0x0000df00ff017b82 */ /* 0x000fe20000000800 */
[----:B------:R-:W0:Y:S07]  /*0010*/  S2R R17, SR_TID.X ;  /* 0x0000000000117919 */ /* 0x000e2e0000002100 */
[----:B------:R-:W1:Y:S01]  /*0020*/  S2UR UR5, SR_CTAID.X ;  /* 0x00000000000579c3 */ /* 0x000e620000002500 */
[----:B------:R-:W2:Y:S01]  /*0030*/  LDCU UR6, c[0x0][0x360] ;  /* 0x00006c00ff0677ac */ /* 0x000ea20008000800 */
[----:B------:R-:W3:Y:S01]  /*0040*/  LDCU UR4, c[0x0][0x388] ;  /* 0x00007100ff0477ac */ /* 0x000ee20008000800 */
[----:B--2---:R-:W-:Y:S01]  /*0050*/  MOV R13, UR6 ;  /* 0x00000006000d7c02 */ /* 0x004fe20008000f00 */
[----:B-1----:R-:W-:-:S06]  /*0060*/  UIMAD UR5, UR5, UR6, URZ ;  /* 0x00000006050572a4 */ /* 0x002fcc000f8e02ff */
[----:B0-----:R-:W-:-:S04]  /*0070*/  IADD3 R16, PT, PT, R17, UR5, RZ ;  /* 0x0000000511107c10 */ /* 0x001fc8000fffe0ff */
[----:B---3--:R-:W-:-:S13]  /*0080*/  ISETP.GE.AND P0, PT, R16, UR4, PT ;  /* 0x0000000410007c0c */ /* 0x008fda000bf06270 */
[----:B------:R-:W-:Y:S05]  /*0090*/  @P0 EXIT ;  /* 0x000000000000094d */ /* 0x000fea0003800000 */
[----:B------:R-:W-:Y:S01]  /*00a0*/  UISETP.GE.AND UP0, UPT, UR4, 0x1, UPT ;  /* 0x000000010400788c */ /* 0x000fe2000bf06270 */
[----:B------:R-:W-:Y:S01]  /*00b0*/  HFMA2 R12, -RZ, RZ, 0, 0 ;  /* 0x00000000ff0c7431 */ /* 0x000fe200000001ff */
[----:B------:R-:W0:Y:S07]  /*00c0*/  LDCU.64 UR10, c[0x0][0x358] ;  /* 0x00006b00ff0a77ac */ /* 0x000e2e0008000a00 */
[----:B------:R-:W-:Y:S05]  /*00d0*/  BRA.U !UP0, `(.L_x_96) ;  /* 0x0000001d080c7547 */ /* 0x000fea000b800000 */
[----:B------:R-:W1:Y:S02]  /*00e0*/  LDC.64 R2, c[0x0][0x380] ;  /* 0x0000e000ff027b82 */ /* 0x000e640000000a00 */
[----:B-1----:R-:W-:-:S05]  /*00f0*/  IMAD.WIDE R2, R16, 0xc, R2 ;  /* 0x0000000c10027825 */ /* 0x002fca00078e0202 */
[----:B0-----:R0:W5:Y:S04]  /*0100*/  LDG.E R11, desc[UR10][R2.64] ;  /* 0x0000000a020b7981 */ /* 0x001168000c1e1900 */
[----:B------:R0:W5:Y:S04]  /*0110*/  LDG.E R10, desc[UR10][R2.64+0x4] ;  /* 0x0000040a020a7981 */ /* 0x000168000c1e1900 */
[----:B------:R0:W5:Y:S01]  /*0120*/  LDG.E R9, desc[UR10][R2.64+0x8] ;  /* 0x0000080a02097981 */ /* 0x000162000c1e1900 */
[----:B------:R-:W1:Y:S01]  /*0130*/  LDC R0, c[0x3][0x48] ;  /* 0x00c01200ff007b82 */ /* 0x000e620000000800 */
[----:B------:R-:W-:Y:S01]  /*0140*/  UISETP.GE.U32.AND UP0, UPT, UR4, 0x4, UPT ;  /* 0x000000040400788c */ /* 0x000fe2000bf06070 */
[----:B------:R-:W-:Y:S01]  /*0150*/  MOV R12, RZ ;  /* 0x000000ff000c7202 */ /* 0x000fe20000000f00 */
[----:B------:R-:W-:Y:S01]  /*0160*/  ULOP3.LUT UR6, UR4, 0x3, URZ, 0xc0, !UPT ;  /* 0x0000000304067892 */ /* 0x000fe2000f8ec0ff */
[----:B------:R-:W-:-:S06]  /*0170*/  MOV R8, RZ ;  /* 0x000000ff00087202 */ /* 0x000fcc0000000f00 */
[----:B0-----:R-:W-:Y:S05]  /*0180*/  BRA.U !UP0, `(.L_x_97) ;  /* 0x0000001508587547 */ /* 0x001fea000b800000 */
[----:B------:R-:W0:Y:S01]  /*0190*/  LDCU.64 UR8, c[0x0][0x380] ;  /* 0x00007000ff0877ac */ /* 0x000e220008000a00 */
[----:B------:R-:W2:Y:S01]  /*01a0*/  LDC R7, c[0x3][0x48] ;  /* 0x00c01200ff077b82 */ /* 0x000ea20000000800 */
[----:B------:R-:W-:Y:S01]  /*01b0*/  IADD3 R6, PT, PT, -R16, RZ, RZ ;  /* 0x000000ff10067210 */ /* 0x000fe20007ffe1ff */
[----:B------:R-:W-:Y:S01]  /*01c0*/  ULOP3.LUT UR4, UR4, 0x7ffffffc, URZ, 0xc0, !UPT ;  /* 0x7ffffffc04047892 */ /* 0x000fe2000f8ec0ff */
[----:B------:R-:W-:Y:S01]  /*01d0*/  MOV R12, RZ ;  /* 0x000000ff000c7202 */ /* 0x000fe20000000f00 */
[----:B------:R-:W3:Y:S04]  /*01e0*/  LDCU UR13, c[0x3][0x48] ;  /* 0x00c00900ff0d77ac */ /* 0x000ee80008000800 */
[----:B------:R-:W-:Y:S01]  /*01f0*/  MOV R8, UR4 ;  /* 0x0000000400087c02 */ /* 0x000fe20008000f00 */
[----:B------:R-:W4:Y:S01]  /*0200*/  LDCU UR12, c[0x3][0x50] ;  /* 0x00c00a00ff0c77ac */ /* 0x000f220008000800 */
[----:B------:R-:W-:Y:S01]  /*0210*/  UMOV UR4, URZ ;  /* 0x000000ff00047c82 */ /* 0x000fe20008000000 */
[----:B0-----:R-:W-:-:S04]  /*0220*/  UIADD3 UR7, UP0, UPT, UR8, 0x18, URZ ;  /* 0x0000001808077890 */ /* 0x001fc8000ff1e0ff */
[----:B------:R-:W-:Y:S02]  /*0230*/  UIADD3.X UR8, UPT, UPT, URZ, UR9, URZ, UP0, !UPT ;  /* 0x00000009ff087290 */ /* 0x000fe400087fe4ff */
[----:B------:R-:W-:-:S04]  /*0240*/  MOV R14, UR7 ;  /* 0x00000007000e7c02 */ /* 0x000fc80008000f00 */
[----:B---34-:R-:W-:-:S07]  /*0250*/  MOV R15, UR8 ;  /* 0x00000008000f7c02 */ /* 0x018fce0008000f00 */
.L_x_142:
[----:B------:R-:W-:Y:S01]  /*0260*/  ISETP.NE.AND P0, PT, R6, RZ, PT ;  /* 0x000000ff0600720c */ /* 0x000fe20003f05270 */
[----:B------:R-:W-:-:S12]  /*0270*/  BSSY.RECONVERGENT B2, `(.L_x_98) ;  /* 0x000004e000027945 */ /* 0x000fd80003800200 */
[----:B------:R-:W-:Y:S05]  /*0280*/  @!P0 BRA `(.L_x_99) ;  /* 0x0000000400308947 */ /* 0x000fea0003800000 */
[----:B------:R-:W3:Y:S04]  /*0290*/  LDG.E R24, desc[UR10][R14.64+-0x18] ;  /* 0xffffe80a0e187981 */ /* 0x000ee8000c1e1900 */
[----:B------:R-:W4:Y:S04]  /*02a0*/  LDG.E R3, desc[UR10][R14.64+-0x14] ;  /* 0xffffec0a0e037981 */ /* 0x000f28000c1e1900 */
[----:B------:R-:W4:Y:S01]  /*02b0*/  LDG.E R26, desc[UR10][R14.64+-0x10] ;  /* 0xfffff00a0e1a7981 */ /* 0x000f22000c1e1900 */
[----:B--2---:R-:W0:Y:S01]  /*02c0*/  MUFU.RCP R2, R7 ;  /* 0x0000000700027308 */ /* 0x004e220000001000 */
[----:B------:R-:W-:Y:S01]  /*02d0*/  BSSY.RECONVERGENT B3, `(.L_x_100) ;  /* 0x000000e000037945 */ /* 0x000fe20003800200 */
[----:B0-----:R-:W-:-:S04]  /*02e0*/  FFMA R5, R2, -R7, 1 ;  /* 0x3f80000002057423 */ /* 0x001fc80000000807 */
[----:B------:R-:W-:Y:S01]  /*02f0*/  FFMA R5, R2, R5, R2 ;  /* 0x0000000502057223 */ /* 0x000fe20000000002 */
[----:B---3-5:R-:W-:-:S04]  /*0300*/  FADD R24, R11, -R24 ;  /* 0x800000180b187221 */ /* 0x028fc80000000000 */
[----:B------:R-:W0:Y:S01]  /*0310*/  FCHK P0, R24, R7 ;  /* 0x0000000718007302 */ /* 0x000e220000000000 */
[----:B------:R-:W-:Y:S01]  /*0320*/  FFMA R2, R24, R5, RZ ;  /* 0x0000000518027223 */ /* 0x000fe200000000ff */
[----:B----4-:R-:W-:Y:S01]  /*0330*/  FADD R28, R10, -R3 ;  /* 0x800000030a1c7221 */ /* 0x010fe20000000000 */
[----:B------:R-:W-:Y:S02]  /*0340*/  FADD R26, R9, -R26 ;  /* 0x8000001a091a7221 */ /* 0x000fe40000000000 */
[----:B------:R-:W-:-:S04]  /*0350*/  FFMA R4, R2, -R7, R24 ;  /* 0x8000000702047223 */ /* 0x000fc80000000018 */
[----:B------:R-:W-:Y:S01]  /*0360*/  FFMA R2, R5, R4, R2 ;  /* 0x0000000405027223 */ /* 0x000fe20000000002 */
[----:B0-----:R-:W-:Y:S06]  /*0370*/  @!P0 BRA `(.L_x_101) ;  /* 0x00000000000c8947 */ /* 0x001fec0003800000 */
[----:B------:R-:W-:Y:S02]  /*0380*/  MOV R21, R24 ;  /* 0x0000001800157202 */ /* 0x000fe40000000f00 */
[----:B------:R-:W-:-:S07]  /*0390*/  MOV R18, 0x3b0 ;  /* 0x000003b000127802 */ /* 0x000fce0000000f00 */
[----:B-1----:R-:W-:Y:S05]  /*03a0*/  CALL.REL.NOINC `($__internal_3_$__cuda_sm3x_div_rn_noftz_f32_slowpath) ;  /* 0x0000001c009c7944 */ /* 0x002fea0003c00000 */
.L_x_101:
[----:B------:R-:W-:Y:S05]  /*03b0*/  BSYNC.RECONVERGENT B3 ;  /* 0x0000000000037941 */ /* 0x000fea0003800200 */
.L_x_100:
[----:B------:R-:W0:Y:S01]  /*03c0*/  MUFU.RCP R4, R7 ;  /* 0x0000000700047308 */ /* 0x000e220000001000 */
[----:B------:R-:W-:Y:S07]  /*03d0*/  BSSY.RECONVERGENT B3, `(.L_x_102) ;  /* 0x000000d000037945 */ /* 0x000fee0003800200 */
[----:B------:R-:W-:Y:S08]  /*03e0*/  FCHK P0, R28, R7 ;  /* 0x000000071c007302 */ /* 0x000ff00000000000 */
[----:B------:R-:W2:Y:S01]  /*03f0*/  FRND R3, R2 ;  /* 0x0000000200037307 */ /* 0x000ea20000201000 */
[----:B0-----:R-:W-:-:S04]  /*0400*/  FFMA R5, R4, -R7, 1 ;  /* 0x3f80000004057423 */ /* 0x001fc80000000807 */
[----:B------:R-:W-:-:S04]  /*0410*/  FFMA R18, R4, R5, R4 ;  /* 0x0000000504127223 */ /* 0x000fc80000000004 */
[----:B------:R-:W-:-:S04]  /*0420*/  FFMA R5, R28, R18, RZ ;  /* 0x000000121c057223 */ /* 0x000fc800000000ff */
[-C--:B------:R-:W-:Y:S01]  /*0430*/  FFMA R4, R5, -R7.reuse, R28 ;  /* 0x8000000705047223 */ /* 0x080fe2000000001c */
[----:B--2---:R-:W-:-:S03]  /*0440*/  FFMA R24, -R3, R7, R24 ;  /* 0x0000000703187223 */ /* 0x004fc60000000118 */
[----:B------:R-:W-:Y:S01]  /*0450*/  FFMA R2, R18, R4, R5 ;  /* 0x0000000412027223 */ /* 0x000fe20000000005 */
[----:B------:R-:W-:Y:S06]  /*0460*/  @!P0 BRA `(.L_x_103) ;  /* 0x00000000000c8947 */ /* 0x000fec0003800000 */
[----:B------:R-:W-:Y:S02]  /*0470*/  MOV R21, R28 ;  /* 0x0000001c00157202 */ /* 0x000fe40000000f00 */
[----:B------:R-:W-:-:S07]  /*0480*/  MOV R18, 0x4a0 ;  /* 0x000004a000127802 */ /* 0x000fce0000000f00 */
[----:B-1----:R-:W-:Y:S05]  /*0490*/  CALL.REL.NOINC `($__internal_3_$__cuda_sm3x_div_rn_noftz_f32_slowpath) ;  /* 0x0000001c00607944 */ /* 0x002fea0003c00000 */
.L_x_103:
[----:B------:R-:W-:Y:S05]  /*04a0*/  BSYNC.RECONVERGENT B3 ;  /* 0x0000000000037941 */ /* 0x000fea0003800200 */
.L_x_102:
        /* <DEDUP_REMOVED lines=14> */
.L_x_105:
[----:B------:R-:W-:Y:S05]  /*0590*/  BSYNC.RECONVERGENT B3 ;  /* 0x0000000000037941 */ /* 0x000fea0003800200 */
.L_x_104:
[----:B------:R-:W0:Y:S01]  /*05a0*/  FRND R3, R2 ;  /* 0x0000000200037307 */ /* 0x000e220000201000 */
[----:B------:R-:W-:-:S04]  /*05b0*/  FMUL R23, R23, R23 ;  /* 0x0000001717177220 */ /* 0x000fc80000400000 */
[----:B------:R-:W-:Y:S01]  /*05c0*/  FFMA R24, R24, R24, R23 ;  /* 0x0000001818187223 */ /* 0x000fe20000000017 */
[----:B0-----:R-:W-:-:S04]  /*05d0*/  FFMA R3, -R3, UR13, R26 ;  /* 0x0000000d03037c23 */ /* 0x001fc8000800011a */
[----:B------:R-:W-:-:S05]  /*05e0*/  FFMA R5, R3, R3, R24 ;  /* 0x0000000303057223 */ /* 0x000fca0000000018 */
[----:B------:R-:W-:-:S13]  /*05f0*/  FSETP.GEU.AND P0, PT, R5, UR12, PT ;  /* 0x0000000c05007c0b */ /* 0x000fda000bf0e000 */
[----:B------:R-:W-:Y:S05]  /*0600*/  @P0 BRA `(.L_x_99) ;  /* 0x0000000000500947 */ /* 0x000fea0003800000 */
[----:B------:R-:W-:Y:S01]  /*0610*/  IADD3 R2, PT, PT, R5, 0x1800000, RZ ;  /* 0x0180000005027810 */ /* 0x000fe20007ffe0ff */
[----:B------:R-:W-:Y:S03]  /*0620*/  BSSY.RECONVERGENT B0, `(.L_x_106) ;  /* 0x000000d000007945 */ /* 0x000fe60003800200 */
[----:B------:R-:W-:-:S04]  /*0630*/  LOP3.LUT R2, R2, 0x7f800000, RZ, 0xc0, !PT ;  /* 0x7f80000002027812 */ /* 0x000fc800078ec0ff */
[----:B------:R-:W-:-:S13]  /*0640*/  ISETP.GT.U32.AND P0, PT, R2, 0x1ffffff, PT ;  /* 0x01ffffff0200780c */ /* 0x000fda0003f04070 */
[----:B------:R-:W-:Y:S05]  /*0650*/  @P0 BRA `(.L_x_107) ;  /* 0x0000000000140947 */ /* 0x000fea0003800000 */
[----:B------:R-:W-:Y:S01]  /*0660*/  IMAD.MOV.U32 R2, RZ, RZ, R5 ;  /* 0x000000ffff027224 */ /* 0x000fe200078e0005 */
[----:B------:R-:W-:-:S07]  /*0670*/  MOV R4, 0x690 ;  /* 0x0000069000047802 */ /* 0x000fce0000000f00 */
[----:B-1----:R-:W-:Y:S05]  /*0680*/  CALL.REL.NOINC `($__internal_2_$__cuda_sm20_rcp_rn_f32_slowpath) ;  /* 0x0000001800107944 */ /* 0x002fea0003c00000 */
[----:B------:R-:W-:Y:S01]  /*0690*/  MOV R2, R5 ;  /* 0x0000000500027202 */ /* 0x000fe20000000f00 */
[----:B------:R-:W-:Y:S06]  /*06a0*/  BRA `(.L_x_108) ;  /* 0x0000000000107947 */ /* 0x000fec0003800000 */
.L_x_107:
[----:B------:R-:W0:Y:S02]  /*06b0*/  MUFU.RCP R2, R5 ;  /* 0x0000000500027308 */ /* 0x000e240000001000 */
[----:B0-----:R-:W-:-:S04]  /*06c0*/  FFMA R3, R5, R2, -1 ;  /* 0xbf80000005037423 */ /* 0x001fc80000000002 */
[----:B------:R-:W-:-:S04]  /*06d0*/  FADD.FTZ R3, -R3, -RZ ;  /* 0x800000ff03037221 */ /* 0x000fc80000010100 */
[----:B------:R-:W-:-:S07]  /*06e0*/  FFMA R2, R2, R3, R2 ;  /* 0x0000000302027223 */ /* 0x000fce0000000002 */
.L_x_108:
[----:B------:R-:W-:Y:S05]  /*06f0*/  BSYNC.RECONVERGENT B0 ;  /* 0x0000000000007941 */ /* 0x000fea0003800200 */
.L_x_106:
[----:B------:R-:W-:-:S04]  /*0700*/  FMUL R3, R2, R2 ;  /* 0x0000000202037220 */ /* 0x000fc80000400000 */
[----:B------:R-:W-:-:S04]  /*0710*/  FMUL R3, R3, R2 ;  /* 0x0000000203037220 */ /* 0x000fc80000400000 */
[C---:B------:R-:W-:Y:S01]  /*0720*/  FMUL R5, R3.reuse, 4 ;  /* 0x4080000003057820 */ /* 0x040fe20000400000 */
[----:B------:R-:W-:-:S04]  /*0730*/  FADD R3, R3, -1 ;  /* 0xbf80000003037421 */ /* 0x000fc80000000000 */
[----:B------:R-:W-:-:S07]  /*0740*/  FFMA R12, R5, R3, R12 ;  /* 0x00000003050c7223 */ /* 0x000fce000000000c */
.L_x_99:
[----:B------:R-:W-:Y:S05]  /*0750*/  BSYNC.RECONVERGENT B2 ;  /* 0x0000000000027941 */ /* 0x000fea0003800200 */
.L_x_98:
[----:B------:R-:W-:Y:S01]  /*0760*/  UIADD3 UR7, UPT, UPT, UR4, 0x1, URZ ;  /* 0x0000000104077890 */ /* 0x000fe2000fffe0ff */
[----:B------:R-:W-:Y:S05]  /*0770*/  BSSY.RECONVERGENT B2, `(.L_x_109) ;  /* 0x000004f000027945 */ /* 0x000fea0003800200 */
[----:B------:R-:W-:-:S13]  /*0780*/  ISETP.NE.AND P0, PT, R16, UR7, PT ;  /* 0x0000000710007c0c */ /* 0x000fda000bf05270 */
        /* <DEDUP_REMOVED lines=19> */
.L_x_112:
[----:B------:R-:W-:Y:S05]  /*08c0*/  BSYNC.RECONVERGENT B3 ;  /* 0x0000000000037941 */ /* 0x000fea0003800200 */
.L_x_111:
        /* <DEDUP_REMOVED lines=14> */
.L_x_114:
[----:B------:R-:W-:Y:S05]  /*09b0*/  BSYNC.RECONVERGENT B3 ;  /* 0x0000000000037941 */ /* 0x000fea0003800200 */
.L_x_113:
        /* <DEDUP_REMOVED lines=14> */
.L_x_116:
[----:B------:R-:W-:Y:S05]  /*0aa0*/  BSYNC.RECONVERGENT B3 ;  /* 0x0000000000037941 */ /* 0x000fea0003800200 */
.L_x_115:
        /* <DEDUP_REMOVED lines=14> */
[----:B-1----:R-:W-:Y:S05]  /*0b90*/  CALL.REL.NOINC `($__internal_2_$__cuda_sm20_rcp_rn_f32_slowpath) ;  /* 0x0000001000cc7944 */ /* 0x002fea0003c00000 */
[----:B------:R-:W-:Y:S01]  /*0ba0*/  MOV R2, R5 ;  /* 0x0000000500027202 */ /* 0x000fe20000000f00 */
[----:B------:R-:W-:Y:S06]  /*0bb0*/  BRA `(.L_x_119) ;  /* 0x0000000000107947 */ /* 0x000fec0003800000 */
.L_x_118:
[----:B------:R-:W0:Y:S02]  /*0bc0*/  MUFU.RCP R2, R5 ;  /* 0x0000000500027308 */ /* 0x000e240000001000 */
[----:B0-----:R-:W-:-:S04]  /*0bd0*/  FFMA R3, R5, R2, -1 ;  /* 0xbf80000005037423 */ /* 0x001fc80000000002 */
[----:B------:R-:W-:-:S04]  /*0be0*/  FADD.FTZ R3, -R3, -RZ ;  /* 0x800000ff03037221 */ /* 0x000fc80000010100 */
[----:B------:R-:W-:-:S07]  /*0bf0*/  FFMA R2, R2, R3, R2 ;  /* 0x0000000302027223 */ /* 0x000fce0000000002 */
.L_x_119:
[----:B------:R-:W-:Y:S05]  /*0c00*/  BSYNC.RECONVERGENT B0 ;  /* 0x0000000000007941 */ /* 0x000fea0003800200 */
.L_x_117:
[----:B------:R-:W-:-:S04]  /*0c10*/  FMUL R3, R2, R2 ;  /* 0x0000000202037220 */ /* 0x000fc80000400000 */
[----:B------:R-:W-:-:S04]  /*0c20*/  FMUL R3, R3, R2 ;  /* 0x0000000203037220 */ /* 0x000fc80000400000 */
[C---:B------:R-:W-:Y:S01]  /*0c30*/  FMUL R5, R3.reuse, 4 ;  /* 0x4080000003057820 */ /* 0x040fe20000400000 */
[----:B------:R-:W-:-:S04]  /*0c40*/  FADD R3, R3, -1 ;  /* 0xbf80000003037421 */ /* 0x000fc80000000000 */
[----:B------:R-:W-:-:S07]  /*0c50*/  FFMA R12, R5, R3, R12 ;  /* 0x00000003050c7223 */ /* 0x000fce000000000c */
.L_x_110:
[----:B------:R-:W-:Y:S05]  /*0c60*/  BSYNC.RECONVERGENT B2 ;  /* 0x0000000000027941 */ /* 0x000fea0003800200 */
.L_x_109:
        /* <DEDUP_REMOVED lines=22> */
.L_x_123:
[----:B------:R-:W-:Y:S05]  /*0dd0*/  BSYNC.RECONVERGENT B3 ;  /* 0x0000000000037941 */ /* 0x000fea0003800200 */
.L_x_122:
        /* <DEDUP_REMOVED lines=14> */
.L_x_125:
[----:B------:R-:W-:Y:S05]  /*0ec0*/  BSYNC.RECONVERGENT B3 ;  /* 0x0000000000037941 */ /* 0x000fea0003800200 */
.L_x_124:
        /* <DEDUP_REMOVED lines=14> */
.L_x_127:
[----:B------:R-:W-:Y:S05]  /*0fb0*/  BSYNC.RECONVERGENT B3 ;  /* 0x0000000000037941 */ /* 0x000fea0003800200 */
.L_x_126:
        /* <DEDUP_REMOVED lines=17> */
.L_x_129:
[----:B------:R-:W0:Y:S02]  /*10d0*/  MUFU.RCP R2, R5 ;  /* 0x0000000500027308 */ /* 0x000e240000001000 */
[----:B0-----:R-:W-:-:S04]  /*10e0*/  FFMA R3, R5, R2, -1 ;  /* 0xbf80000005037423 */ /* 0x001fc80000000002 */
[----:B------:R-:W-:-:S04]  /*10f0*/  FADD.FTZ R3, -R3, -RZ ;  /* 0x800000ff03037221 */ /* 0x000fc80000010100 */
[----:B------:R-:W-:-:S07]  /*1100*/  FFMA R2, R2, R3, R2 ;  /* 0x0000000302027223 */ /* 0x000fce0000000002 */
.L_x_130:
[----:B------:R-:W-:Y:S05]  /*1110*/  BSYNC.RECONVERGENT B0 ;  /* 0x0000000000007941 */ /* 0x000fea0003800200 */
.L_x_128:
[----:B------:R-:W-:-:S04]  /*1120*/  FMUL R3, R2, R2 ;  /* 0x0000000202037220 */ /* 0x000fc80000400000 */
[----:B------:R-:W-:-:S04]  /*1130*/  FMUL R3, R3, R2 ;  /* 0x0000000203037220 */ /* 0x000fc80000400000 */
[C---:B------:R-:W-:Y:S01]  /*1140*/  FMUL R5, R3.reuse, 4 ;  /* 0x4080000003057820 */ /* 0x040fe20000400000 */
[----:B------:R-:W-:-:S04]  /*1150*/  FADD R3, R3, -1 ;  /* 0xbf80000003037421 */ /* 0x000fc80000000000 */
[----:B------:R-:W-:-:S07]  /*1160*/  FFMA R12, R5, R3, R12 ;  /* 0x00000003050c7223 */ /* 0x000fce000000000c */
.L_x_121:
[----:B------:R-:W-:Y:S05]  /*1170*/  BSYNC.RECONVERGENT B2 ;  /* 0x0000000000027941 */ /* 0x000fea0003800200 */
.L_x_120:
        /* <DEDUP_REMOVED lines=22> */
.L_x_134:
[----:B------:R-:W-:Y:S05]  /*12e0*/  BSYNC.RECONVERGENT B3 ;  /* 0x0000000000037941 */ /* 0x000fea0003800200 */
.L_x_133:
        /* <DEDUP_REMOVED lines=14> */
.L_x_136:
[----:B------:R-:W-:Y:S05]  /*13d0*/  BSYNC.RECONVERGENT B3 ;  /* 0x0000000000037941 */ /* 0x000fea0003800200 */
.L_x_135:
        /* <DEDUP_REMOVED lines=14> */
.L_x_138:
[----:B------:R-:W-:Y:S05]  /*14c0*/  BSYNC.RECONVERGENT B3 ;  /* 0x0000000000037941 */ /* 0x000fea0003800200 */
.L_x_137:
        /* <DEDUP_REMOVED lines=17> */
.L_x_140:
[----:B------:R-:W0:Y:S02]  /*15e0*/  MUFU.RCP R2, R5 ;  /* 0x0000000500027308 */ /* 0x000e240000001000 */
[----:B0-----:R-:W-:-:S04]  /*15f0*/  FFMA R3, R5, R2, -1 ;  /* 0xbf80000005037423 */ /* 0x001fc80000000002 */
[----:B------:R-:W-:-:S04]  /*1600*/  FADD.FTZ R3, -R3, -RZ ;  /* 0x800000ff03037221 */ /* 0x000fc80000010100 */
[----:B------:R-:W-:-:S07]  /*1610*/  FFMA R2, R2, R3, R2 ;  /* 0x0000000302027223 */ /* 0x000fce0000000002 */
.L_x_141:
[----:B------:R-:W-:Y:S05]  /*1620*/  BSYNC.RECONVERGENT B0 ;  /* 0x0000000000007941 */ /* 0x000fea0003800200 */
.L_x_139:
[----:B------:R-:W-:-:S04]  /*1630*/  FMUL R3, R2, R2 ;  /* 0x0000000202037220 */ /* 0x000fc80000400000 */
[----:B------:R-:W-:-:S04]  /*1640*/  FMUL R3, R3, R2 ;  /* 0x0000000203037220 */ /* 0x000fc80000400000 */
[C---:B------:R-:W-:Y:S01]  /*1650*/  FMUL R5, R3.reuse, 4 ;  /* 0x4080000003057820 */ /* 0x040fe20000400000 */
[----:B------:R-:W-:-:S04]  /*1660*/  FADD R3, R3, -1 ;  /* 0xbf80000003037421 */ /* 0x000fc80000000000 */
[----:B------:R-:W-:-:S07]  /*1670*/  FFMA R12, R5, R3, R12 ;  /* 0x00000003050c7223 */ /* 0x000fce000000000c */
.L_x_132:
[----:B------:R-:W-:Y:S05]  /*1680*/  BSYNC.RECONVERGENT B2 ;  /* 0x0000000000027941 */ /* 0x000fea0003800200 */
.L_x_131:
[----:B------:R-:W-:Y:S01]  /*1690*/  UIADD3 UR4, UPT, UPT, UR4, 0x4, URZ ;  /* 0x0000000404047890 */ /* 0x000fe2000fffe0ff */
[----:B------:R-:W-:Y:S02]  /*16a0*/  IADD3 R14, P1, PT, R14, 0x30, RZ ;  /* 0x000000300e0e7810 */ /* 0x000fe40007f3e0ff */
[----:B------:R-:W-:Y:S02]  /*16b0*/  IADD3 R6, PT, PT, R6, 0x4, RZ ;  /* 0x0000000406067810 */ /* 0x000fe40007ffe0ff */
[----:B------:R-:W-:Y:S02]  /*16c0*/  IADD3.X R15, PT, PT, RZ, R15, RZ, P1, !PT ;  /* 0x0000000fff0f7210 */ /* 0x000fe40000ffe4ff */
[----:B------:R-:W-:-:S13]  /*16d0*/  ISETP.NE.AND P0, PT, R8, UR4, PT ;  /* 0x0000000408007c0c */ /* 0x000fda000bf05270 */
[----:B------:R-:W-:Y:S05]  /*16e0*/  @P0 BRA `(.L_x_142) ;  /* 0xffffffe800dc0947 */ /* 0x000fea000383ffff */
.L_x_97:
[----:B------:R-:W-:-:S09]  /*16f0*/  UISETP.NE.AND UP0, UPT, UR6, URZ, UPT ;  /* 0x000000ff0600728c */ /* 0x000fd2000bf05270 */
[----:B------:R-:W-:Y:S05]  /*1700*/  BRA.U !UP0, `(.L_x_96) ;  /* 0x0000000508807547 */ /* 0x000fea000b800000 */
[----:B------:R-:W0:Y:S01]  /*1710*/  LDC.64 R2, c[0x0][0x380] ;  /* 0x0000e000ff027b82 */ /* 0x000e220000000a00 */
[C---:B------:R-:W-:Y:S01]  /*1720*/  IADD3 R14, PT, PT, R8.reuse, -UR5, -R17 ;  /* 0x80000005080e7c10 */ /* 0x040fe2000fffe811 */
[----:B------:R-:W3:Y:S01]  /*1730*/  LDCU UR4, c[0x3][0x48] ;  /* 0x00c00900ff0477ac */ /* 0x000ee20008000800 */
[----:B------:R-:W4:Y:S05]  /*1740*/  LDCU UR7, c[0x3][0x50] ;  /* 0x00c00a00ff0777ac */ /* 0x000f2a0008000800 */
[----:B------:R-:W1:Y:S01]  /*1750*/  LDC R6, c[0x3][0x48] ;  /* 0x00c01200ff067b82 */ /* 0x000e620000000800 */
[----:B------:R-:W-:Y:S01]  /*1760*/  UIADD3 UR6, UPT, UPT, -UR6, URZ, URZ ;  /* 0x000000ff06067290 */ /* 0x000fe2000fffe1ff */
[----:B0-----:R-:W-:-:S03]  /*1770*/  IMAD.WIDE.U32 R2, R8, 0xc, R2 ;  /* 0x0000000c08027825 */ /* 0x001fc600078e0002 */
[----:B------:R-:W-:-:S04]  /*1780*/  IADD3 R24, P0, PT, R2, 0x8, RZ ;  /* 0x0000000802187810 */ /* 0x000fc80007f1e0ff */
[----:B---34-:R-:W-:-:S09]  /*1790*/  IADD3.X R25, PT, PT, RZ, R3, RZ, P0, !PT ;  /* 0x00000003ff197210 */ /* 0x018fd200007fe4ff */
.L_x_154:
[----:B------:R-:W-:Y:S01]  /*17a0*/  ISETP.NE.AND P0, PT, R14, RZ, PT ;  /* 0x000000ff0e00720c */ /* 0x000fe20003f05270 */
[----:B------:R-:W-:Y:S01]  /*17b0*/  UIADD3 UR6, UPT, UPT, UR6, 0x1, URZ ;  /* 0x0000000106067890 */ /* 0x000fe2000fffe0ff */
[----:B------:R-:W-:Y:S03]  /*17c0*/  BSSY.RECONVERGENT B2, `(.L_x_143) ;  /* 0x0000050000027945 */ /* 0x000fe60003800200 */
[----:B------:R-:W-:-:S08]  /*17d0*/  UISETP.NE.AND UP0, UPT, UR6, URZ, UPT ;  /* 0x000000ff0600728c */ /* 0x000fd0000bf05270 */
[----:B------:R-:W-:Y:S05]  /*17e0*/  @!P0 BRA `(.L_x_144) ;  /* 0x0000000400348947 */ /* 0x000fea0003800000 */
[----:B------:R-:W3:Y:S04]  /*17f0*/  LDG.E R4, desc[UR10][R24.64+-0x8] ;  /* 0xfffff80a18047981 */ /* 0x000ee8000c1e1900 */
[----:B--2---:R-:W2:Y:S04]  /*1800*/  LDG.E R7, desc[UR10][R24.64+-0x4] ;  /* 0xfffffc0a18077981 */ /* 0x004ea8000c1e1900 */
[----:B------:R-:W4:Y:S01]  /*1810*/  LDG.E R8, desc[UR10][R24.64] ;  /* 0x0000000a18087981 */ /* 0x000f22000c1e1900 */
[----:B-1----:R-:W0:Y:S01]  /*1820*/  MUFU.RCP R3, R6 ;  /* 0x0000000600037308 */ /* 0x002e220000001000 */
[----:B------:R-:W-:Y:S01]  /*1830*/  BSSY.RECONVERGENT B3, `(.L_x_145) ;  /* 0x000000e000037945 */ /* 0x000fe20003800200 */
[----:B0-----:R-:W-:-:S04]  /*1840*/  FFMA R2, R3, -R6, 1 ;  /* 0x3f80000003027423 */ /* 0x001fc80000000806 */
[----:B------:R-:W-:Y:S01]  /*1850*/  FFMA R2, R3, R2, R3 ;  /* 0x0000000203027223 */ /* 0x000fe20000000003 */
[----:B---3-5:R-:W-:-:S04]  /*1860*/  FADD R23, R11, -R4 ;  /* 0x800000040b177221 */ /* 0x028fc80000000000 */
[----:B------:R-:W0:Y:S01]  /*1870*/  FCHK P0, R23, R6 ;  /* 0x0000000617007302 */ /* 0x000e220000000000 */
[----:B------:R-:W-:Y:S01]  /*1880*/  FFMA R4, R2, R23, RZ ;  /* 0x0000001702047223 */ /* 0x000fe200000000ff */
[----:B--2---:R-:W-:Y:S01]  /*1890*/  FADD R7, R10, -R7 ;  /* 0x800000070a077221 */ /* 0x004fe20000000000 */
[----:B----4-:R-:W-:Y:S02]  /*18a0*/  FADD R15, R9, -R8 ;  /* 0x80000008090f7221 */ /* 0x010fe40000000000 */
[----:B------:R-:W-:-:S04]  /*18b0*/  FFMA R3, R4, -R6, R23 ;  /* 0x8000000604037223 */ /* 0x000fc80000000017 */
[----:B------:R-:W-:Y:S01]  /*18c0*/  FFMA R2, R2, R3, R4 ;  /* 0x0000000302027223 */ /* 0x000fe20000000004 */
[----:B0-----:R-:W-:Y:S06]  /*18d0*/  @!P0 BRA `(.L_x_146) ;  /* 0x00000000000c8947 */ /* 0x001fec0003800000 */
[----:B------:R-:W-:Y:S02]  /*18e0*/  MOV R21, R23 ;  /* 0x0000001700157202 */ /* 0x000fe40000000f00 */
[----:B------:R-:W-:-:S07]  /*18f0*/  MOV R18, 0x1910 ;  /* 0x0000191000127802 */ /* 0x000fce0000000f00 */
[----:B------:R-:W-:Y:S05]  /*1900*/  CALL.REL.NOINC `($__internal_3_$__cuda_sm3x_div_rn_noftz_f32_slowpath) ;  /* 0x0000000800447944 */ /* 0x000fea0003c00000 */
.L_x_146:
[----:B------:R-:W-:Y:S05]  /*1910*/  BSYNC.RECONVERGENT B3 ;  /* 0x0000000000037941 */ /* 0x000fea0003800200 */
.L_x_145:
[----:B------:R-:W0:Y:S01]  /*1920*/  MUFU.RCP R3, R6 ;  /* 0x0000000600037308 */ /* 0x000e220000001000 */
[----:B------:R-:W-:Y:S07]  /*1930*/  BSSY.RECONVERGENT B3, `(.L_x_147) ;  /* 0x000000e000037945 */ /* 0x000fee0003800200 */
[----:B------:R-:W-:Y:S08]  /*1940*/  FCHK P0, R7, R6 ;  /* 0x0000000607007302 */ /* 0x000ff00000000000 */
[----:B------:R1:W2:Y:S01]  /*1950*/  FRND R8, R2 ;  /* 0x0000000200087307 */ /* 0x0002a20000201000 */
[----:B0-----:R-:W-:-:S04]  /*1960*/  FFMA R4, R3, -R6, 1 ;  /* 0x3f80000003047423 */ /* 0x001fc80000000806 */
[----:B-1----:R-:W-:-:S04]  /*1970*/  FFMA R2, R3, R4, R3 ;  /* 0x0000000403027223 */ /* 0x002fc80000000003 */
[----:B------:R-:W-:Y:S01]  /*1980*/  FFMA R4, R2, R7, RZ ;  /* 0x0000000702047223 */ /* 0x000fe200000000ff */
[----:B--2---:R-:W-:-:S03]  /*1990*/  FFMA R8, -R8, R6, R23 ;  /* 0x0000000608087223 */ /* 0x004fc60000000117 */
[----:B------:R-:W-:-:S04]  /*19a0*/  FFMA R3, R4, -R6, R7 ;  /* 0x8000000604037223 */ /* 0x000fc80000000007 */
[----:B------:R-:W-:Y:S01]  /*19b0*/  FFMA R3, R2, R3, R4 ;  /* 0x0000000302037223 */ /* 0x000fe20000000004 */
[----:B------:R-:W-:Y:S06]  /*19c0*/  @!P0 BRA `(.L_x_148) ;  /* 0x0000000000108947 */ /* 0x000fec0003800000 */
[----:B------:R-:W-:Y:S01]  /*19d0*/  IMAD.MOV.U32 R21, RZ, RZ, R7 ;  /* 0x000000ffff157224 */ /* 0x000fe200078e0007 */
[----:B------:R-:W-:-:S07]  /*19e0*/  MOV R18, 0x1a00 ;  /* 0x00001a0000127802 */ /* 0x000fce0000000f00 */
[----:B------:R-:W-:Y:S05]  /*19f0*/  CALL.REL.NOINC `($__internal_3_$__cuda_sm3x_div_rn_noftz_f32_slowpath) ;  /* 0x0000000800087944 */ /* 0x000fea0003c00000 */
[----:B------:R-:W-:-:S07]  /*1a00*/  MOV R3, R2 ;  /* 0x0000000200037202 */ /* 0x000fce0000000f00 */
.L_x_148:
[----:B------:R-:W-:Y:S05]  /*1a10*/  BSYNC.RECONVERGENT B3 ;  /* 0x0000000000037941 */ /* 0x000fea0003800200 */
.L_x_147:
[----:B------:R-:W0:Y:S01]  /*1a20*/  MUFU.RCP R5, R6 ;  /* 0x0000000600057308 */ /* 0x000e220000001000 */
[----:B------:R-:W-:Y:S07]  /*1a30*/  BSSY.RECONVERGENT B3, `(.L_x_149) ;  /* 0x000000d000037945 */ /* 0x000fee0003800200 */
[----:B------:R-:W-:Y:S08]  /*1a40*/  FCHK P0, R15, R6 ;  /* 0x000000060f007302 */ /* 0x000ff00000000000 */
[----:B------:R-:W1:Y:S01]  /*1a50*/  FRND R4, R3 ;  /* 0x0000000300047307 */ /* 0x000e620000201000 */
[----:B0-----:R-:W-:-:S04]  /*1a60*/  FFMA R2, R5, -R6, 1 ;  /* 0x3f80000005027423 */ /* 0x001fc80000000806 */
[----:B------:R-:W-:-:S04]  /*1a70*/  FFMA R2, R5, R2, R5 ;  /* 0x0000000205027223 */ /* 0x000fc80000000005 */
[----:B------:R-:W-:-:S04]  /*1a80*/  FFMA R16, R2, R15, RZ ;  /* 0x0000000f02107223 */ /* 0x000fc800000000ff */
[-C--:B------:R-:W-:Y:S01]  /*1a90*/  FFMA R5, R16, -R6.reuse, R15 ;  /* 0x8000000610057223 */ /* 0x080fe2000000000f */
[----:B-1----:R-:W-:-:S03]  /*1aa0*/  FFMA R7, -R4, R6, R7 ;  /* 0x0000000604077223 */ /* 0x002fc60000000107 */
[----:B------:R-:W-:Y:S01]  /*1ab0*/  FFMA R2, R2, R5, R16 ;  /* 0x0000000502027223 */ /* 0x000fe20000000010 */
[----:B------:R-:W-:Y:S06]  /*1ac0*/  @!P0 BRA `(.L_x_150) ;  /* 0x00000000000c8947 */ /* 0x000fec0003800000 */
[----:B------:R-:W-:Y:S02]  /*1ad0*/  MOV R21, R15 ;  /* 0x0000000f00157202 */ /* 0x000fe40000000f00 */
[----:B------:R-:W-:-:S07]  /*1ae0*/  MOV R18, 0x1b00 ;  /* 0x00001b0000127802 */ /* 0x000fce0000000f00 */
[----:B------:R-:W-:Y:S05]  /*1af0*/  CALL.REL.NOINC `($__internal_3_$__cuda_sm3x_div_rn_noftz_f32_slowpath) ;  /* 0x0000000400c87944 */ /* 0x000fea0003c00000 */
.L_x_150:
[----:B------:R-:W-:Y:S05]  /*1b00*/  BSYNC.RECONVERGENT B3 ;  /* 0x0000000000037941 */ /* 0x000fea0003800200 */
.L_x_149:
        /* <DEDUP_REMOVED lines=14> */
[----:B------:R-:W-:Y:S05]  /*1bf0*/  CALL.REL.NOINC `($__internal_2_$__cuda_sm20_rcp_rn_f32_slowpath) ;  /* 0x0000000000b47944 */ /* 0x000fea0003c00000 */
[----:B------:R-:W-:Y:S01]  /*1c00*/  MOV R2, R5 ;  /* 0x0000000500027202 */ /* 0x000fe20000000f00 */
[----:B------:R-:W-:Y:S06]  /*1c10*/  BRA `(.L_x_153) ;  /* 0x0000000000107947 */ /* 0x000fec0003800000 */
.L_x_152:
[----:B------:R-:W0:Y:S02]  /*1c20*/  MUFU.RCP R2, R15 ;  /* 0x0000000f00027308 */ /* 0x000e240000001000 */
[----:B0-----:R-:W-:-:S04]  /*1c30*/  FFMA R3, R15, R2, -1 ;  /* 0xbf8000000f037423 */ /* 0x001fc80000000002 */
[----:B------:R-:W-:-:S04]  /*1c40*/  FADD.FTZ R3, -R3, -RZ ;  /* 0x800000ff03037221 */ /* 0x000fc80000010100 */
[----:B------:R-:W-:-:S07]  /*1c50*/  FFMA R2, R2, R3, R2 ;  /* 0x0000000302027223 */ /* 0x000fce0000000002 */
.L_x_153:
[----:B------:R-:W-:Y:S05]  /*1c60*/  BSYNC.RECONVERGENT B0 ;  /* 0x0000000000007941 */ /* 0x000fea0003800200 */
.L_x_151:
[----:B------:R-:W-:-:S04]  /*1c70*/  FMUL R3, R2, R2 ;  /* 0x0000000202037220 */ /* 0x000fc80000400000 */
[----:B------:R-:W-:-:S04]  /*1c80*/  FMUL R3, R3, R2 ;  /* 0x0000000203037220 */ /* 0x000fc80000400000 */
[C---:B------:R-:W-:Y:S01]  /*1c90*/  FMUL R5, R3.reuse, 4 ;  /* 0x4080000003057820 */ /* 0x040fe20000400000 */
[----:B------:R-:W-:-:S04]  /*1ca0*/  FADD R3, R3, -1 ;  /* 0xbf80000003037421 */ /* 0x000fc80000000000 */
[----:B------:R-:W-:-:S07]  /*1cb0*/  FFMA R12, R5, R3, R12 ;  /* 0x00000003050c7223 */ /* 0x000fce000000000c */
.L_x_144:
[----:B------:R-:W-:Y:S05]  /*1cc0*/  BSYNC.RECONVERGENT B2 ;  /* 0x0000000000027941 */ /* 0x000fea0003800200 */
.L_x_143:
[----:B------:R-:W-:Y:S02]  /*1cd0*/  IADD3 R24, P0, PT, R24, 0xc, RZ ;  /* 0x0000000c18187810 */ /* 0x000fe40007f1e0ff */
[----:B------:R-:W-:Y:S02]  /*1ce0*/  IADD3 R14, PT, PT, R14, 0x1, RZ ;  /* 0x000000010e0e7810 */ /* 0x000fe40007ffe0ff */
[----:B------:R-:W-:Y:S01]  /*1cf0*/  IADD3.X R25, PT, PT, RZ, R25, RZ, P0, !PT ;  /* 0x00000019ff197210 */ /* 0x000fe200007fe4ff */
[----:B------:R-:W-:Y:S08]  /*1d00*/  BRA.U UP0, `(.L_x_154) ;  /* 0xfffffff900a47547 */ /* 0x000ff0000b83ffff */
.L_x_96:
[----:B------:R-:W3:Y:S01]  /*1d10*/  S2UR UR5, SR_CgaCtaId ;  /* 0x00000000000579c3 */ /* 0x000ee20000008800 */
[----:B------:R-:W-:Y:S01]  /*1d20*/  UMOV UR4, 0x400 ;  /* 0x0000040000047882 */ /* 0x000fe20000000000 */
[----:B------:R-:W-:Y:S02]  /*1d30*/  ISETP.GE.U32.AND P1, PT, R13, 0x2, PT ;  /* 0x000000020d00780c */ /* 0x000fe40003f26070 */
[----:B------:R-:W-:Y:S01]  /*1d40*/  ISETP.NE.AND P0, PT, R17, RZ, PT ;  /* 0x000000ff1100720c */ /* 0x000fe20003f05270 */
[----:B---3--:R-:W-:-:S06]  /*1d50*/  ULEA UR4, UR5, UR4, 0x18 ;  /* 0x0000000405047291 */ /* 0x008fcc000f8ec0ff */
[----:B------:R-:W-:-:S05]  /*1d60*/  LEA R3, R17, UR4, 0x2 ;  /* 0x0000000411037c11 */ /* 0x000fca000f8e10ff */
[----:B------:R3:W-:Y:S01]  /*1d70*/  STS [R3], R12 ;  /* 0x0000000c03007388 */ /* 0x0007e20000000800 */
[----:B------:R-:W-:Y:S06]  /*1d80*/  BAR.SYNC.DEFER_BLOCKING 0x0 ;  /* 0x0000000000007b1d */ /* 0x000fec0000010000 */
[----:B------:R-:W-:Y:S05]  /*1d90*/  @!P1 BRA `(.L_x_155) ;  /* 0x00000000002c9947 */ /* 0x000fea0003800000 */
.L_x_156:
[----:B------:R-:W-:-:S04]  /*1da0*/  SHF.R.U32.HI R4, RZ, 0x1, R13 ;  /* 0x00000001ff047819 */ /* 0x000fc8000001160d */
[----:B------:R-:W-:-:S13]  /*1db0*/  ISETP.GE.U32.AND P1, PT, R17, R4, PT ;  /* 0x000000041100720c */ /* 0x000fda0003f26070 */
[----:B-1----:R-:W-:Y:S01]  /*1dc0*/  @!P1 LEA R0, R4, R3, 0x2 ;  /* 0x0000000304009211 */ /* 0x002fe200078e10ff */
[----:B------:R-:W-:Y:S05]  /*1dd0*/  @!P1 LDS R5, [R3] ;  /* 0x0000000003059984 */ /* 0x000fea0000000800 */
[----:B------:R-:W1:Y:S02]  /*1de0*/  @!P1 LDS R0, [R0] ;  /* 0x0000000000009984 */ /* 0x000e640000000800 */
[----:B-1----:R-:W-:-:S05]  /*1df0*/  @!P1 FADD R2, R0, R5 ;  /* 0x0000000500029221 */ /* 0x002fca0000000000 */
[----:B------:R4:W-:Y:S01]  /*1e00*/  @!P1 STS [R3], R2 ;  /* 0x0000000203009388 */ /* 0x0009e20000000800 */
[----:B------:R-:W-:Y:S01]  /*1e10*/  BAR.SYNC.DEFER_BLOCKING 0x0 ;  /* 0x0000000000007b1d */ /* 0x000fe20000010000 */
[----:B------:R-:W-:Y:S02]  /*1e20*/  ISETP.GT.U32.AND P1, PT, R13, 0x3, PT ;  /* 0x000000030d00780c */ /* 0x000fe40003f24070 */
[----:B------:R-:W-:-:S11]  /*1e30*/  MOV R13, R4 ;  /* 0x00000004000d7202 */ /* 0x000fd60000000f00 */
[----:B----4-:R-:W-:Y:S05]  /*1e40*/  @P1 BRA `(.L_x_156) ;  /* 0xfffffffc00d41947 */ /* 0x010fea000383ffff */
.L_x_155:
[----:B0-----:R-:W-:Y:S05]  /*1e50*/  @P0 EXIT ;  /* 0x000000000000094d */ /* 0x001fea0003800000 */
[----:B------:R-:W0:Y:S01]  /*1e60*/  S2UR UR5, SR_CgaCtaId ;  /* 0x00000000000579c3 */ /* 0x000e220000008800 */
[----:B------:R-:W-:-:S07]  /*1e70*/  UMOV UR4, 0x400 ;  /* 0x0000040000047882 */ /* 0x000fce0000000000 */
[----:B---3--:R-:W3:Y:S01]  /*1e80*/  LDC.64 R2, c[0x0][0x390] ;  /* 0x0000e400ff027b82 */ /* 0x008ee20000000a00 */
[----:B0-----:R-:W-:-:S09]  /*1e90*/  ULEA UR4, UR5, UR4, 0x18 ;  /* 0x0000000405047291 */ /* 0x001fd2000f8ec0ff */
[----:B------:R-:W3:Y:S04]  /*1ea0*/  LDS R5, [UR4] ;  /* 0x00000004ff057984 */ /* 0x000ee80008000800 */
[----:B---3--:R-:W-:Y:S01]  /*1eb0*/  REDG.E.ADD.F32.FTZ.RN.STRONG.GPU desc[UR10][R2.64], R5 ;  /* 0x00000005020079a6 */ /* 0x008fe2000c12f30a */
[----:B------:R-:W-:Y:S05]  /*1ec0*/  EXIT ;  /* 0x000000000000794d */ /* 0x000fea0003800000 */
        .weak           $__internal_2_$__cuda_sm20_rcp_rn_f32_slowpath
        .type           $__internal_2_$__cuda_sm20_rcp_rn_f32_slowpath,@function
        .size           $__internal_2_$__cuda_sm20_rcp_rn_f32_slowpath,($__internal_3_$__cuda_sm3x_div_rn_noftz_f32_slowpath - $__internal_2_$__cuda_sm20_rcp_rn_f32_slowpath)
$__internal_2_$__cuda_sm20_rcp_rn_f32_slowpath:
        /* <DEDUP_REMOVED lines=15> */
.L_x_158:
[----:B------:R-:W-:-:S05]  /*1fc0*/  VIADD R5, R3, 0xffffff03 ;  /* 0xffffff0303057836 */ /* 0x000fca0000000000 */
[----:B------:R-:W-:-:S13]  /*1fd0*/  ISETP.GT.U32.AND P0, PT, R5, 0x1, PT ;  /* 0x000000010500780c */ /* 0x000fda0003f04070 */
[----:B------:R-:W-:Y:S05]  /*1fe0*/  @P0 BRA `(.L_x_160) ;  /* 0x0000000000780947 */ /* 0x000fea0003800000 */
[----:B------:R-:W-:Y:S01]  /*1ff0*/  LOP3.LUT R18, R2, 0x7fffff, RZ, 0xc0, !PT ;  /* 0x007fffff02127812 */ /* 0x000fe200078ec0ff */
[----:B------:R-:W-:Y:S01]  /*2000*/  HFMA2 R22, -RZ, RZ, 0, 1.78813934326171875e-07 ;  /* 0x00000003ff167431 */ /* 0x000fe200000001ff */
[----:B------:R-:W-:Y:S02]  /*2010*/  IADD3 R3, PT, PT, R3, -0xfc, RZ ;  /* 0xffffff0403037810 */ /* 0x000fe40007ffe0ff */
        /* <DEDUP_REMOVED lines=14> */
[--C-:B------:R-:W-:Y:S02]  /*2100*/  LOP3.LUT P1, RZ, R20, R5, R18.reuse, 0xf8, !PT ;  /* 0x0000000514ff7212 */ /* 0x100fe4000782f812 */
[C---:B------:R-:W-:Y:S02]  /*2110*/  LOP3.LUT P0, RZ, R22.reuse, 0x1, RZ, 0xc0, !PT ;  /* 0x0000000116ff7812 */ /* 0x040fe4000780c0ff */
[----:B------:R-:W-:Y:S02]  /*2120*/  LOP3.LUT P2, RZ, R22, 0x2, RZ, 0xc0, !PT ;  /* 0x0000000216ff7812 */ /* 0x000fe4000784c0ff */
[----:B------:R-:W-:Y:S02]  /*2130*/  SHF.R.U32.HI R3, RZ, R3, R18 ;  /* 0x00000003ff037219 */ /* 0x000fe40000011612 */
[----:B------:R-:W-:-:S02]  /*2140*/  PLOP3.LUT P0, PT, P0, P1, P2, 0xe0, 0x0 ;  /* 0x000000000000781c */ /* 0x000fc40000703c20 */
[----:B------:R-:W-:Y:S02]  /*2150*/  LOP3.LUT P1, RZ, R2, 0x7fffff, RZ, 0xc0, !PT ;  /* 0x007fffff02ff7812 */ /* 0x000fe4000782c0ff */
[----:B------:R-:W-:-:S04]  /*2160*/  SEL R5, RZ, 0x1, !P0 ;  /* 0x00000001ff057807 */ /* 0x000fc80004000000 */
[----:B------:R-:W-:-:S04]  /*2170*/  IADD3 R5, PT, PT, -R5, RZ, RZ ;  /* 0x000000ff05057210 */ /* 0x000fc80007ffe1ff */
[----:B------:R-:W-:-:S13]  /*2180*/  ISETP.GE.AND P0, PT, R5, RZ, PT ;  /* 0x000000ff0500720c */ /* 0x000fda0003f06270 */
[----:B------:R-:W-:-:S04]  /*2190*/  @!P0 IADD3 R3, PT, PT, R3, 0x1, RZ ;  /* 0x0000000103038810 */ /* 0x000fc80007ffe0ff */
[----:B------:R-:W-:-:S04]  /*21a0*/  @!P1 SHF.L.U32 R3, R3, 0x1, RZ ;  /* 0x0000000103039819 */ /* 0x000fc800000006ff */
[----:B------:R-:W-:Y:S01]  /*21b0*/  LOP3.LUT R5, R3, 0x80000000, R2, 0xf8, !PT ;  /* 0x8000000003057812 */ /* 0x000fe200078ef802 */
[----:B------:R-:W-:Y:S06]  /*21c0*/  BRA `(.L_x_159) ;  /* 0x0000000000047947 */ /* 0x000fec0003800000 */
.L_x_160:
[----:B------:R0:W1:Y:S02]  /*21d0*/  MUFU.RCP R5, R2 ;  /* 0x0000000200057308 */ /* 0x0000640000001000 */
.L_x_159:
[----:B------:R-:W-:Y:S05]  /*21e0*/  BSYNC.RECONVERGENT B1 ;  /* 0x0000000000017941 */ /* 0x000fea0003800200 */
.L_x_157:
[----:B------:R-:W-:Y:S01]  /*21f0*/  HFMA2 R3, -RZ, RZ, 0, 0 ;  /* 0x00000000ff037431 */ /* 0x000fe200000001ff */
[----:B0-----:R-:W-:-:S04]  /*2200*/  MOV R2, R4 ;  /* 0x0000000400027202 */ /* 0x001fc80000000f00 */
[----:B-1----:R-:W-:Y:S05]  /*2210*/  RET.REL.NODEC R2 `(_Z16calculate_energyP8ParticleiPf) ;  /* 0xffffffdc02787950 */ /* 0x002fea0003c3ffff */
        .weak           $__internal_3_$__cuda_sm3x_div_rn_noftz_f32_slowpath
        .type           $__internal_3_$__cuda_sm3x_div_rn_noftz_f32_slowpath,@function
        .size           $__internal_3_$__cuda_sm3x_div_rn_noftz_f32_slowpath,(.L_x_185 - $__internal_3_$__cuda_sm3x_div_rn_noftz_f32_slowpath)
$__internal_3_$__cuda_sm3x_div_rn_noftz_f32_slowpath:
[----:B------:R-:W-:Y:S01]  /*2220*/  SHF.R.U32.HI R5, RZ, 0x17, R0 ;  /* 0x00000017ff057819 */ /* 0x000fe20000011600 */
[----:B------:R-:W-:Y:S01]  /*2230*/  BSSY.RECONVERGENT B0, `(.L_x_161) ;  /* 0x0000063000007945 */ /* 0x000fe20003800200 */
[----:B------:R-:W-:Y:S02]  /*2240*/  SHF.R.U32.HI R20, RZ, 0x17, R21 ;  /* 0x00000017ff147819 */ /* 0x000fe40000011615 */
[----:B------:R-:W-:Y:S02]  /*2250*/  LOP3.LUT R5, R5, 0xff, RZ, 0xc0, !PT ;  /* 0x000000ff05057812 */ /* 0x000fe400078ec0ff */
[----:B------:R-:W-:Y:S02]  /*2260*/  LOP3.LUT R20, R20, 0xff, RZ, 0xc0, !PT ;  /* 0x000000ff14147812 */ /* 0x000fe400078ec0ff */
[----:B------:R-:W-:Y:S02]  /*2270*/  IADD3 R3, PT, PT, R5, -0x1, RZ ;  /* 0xffffffff05037810 */ /* 0x000fe40007ffe0ff */
[----:B------:R-:W-:-:S02]  /*2280*/  IADD3 R2, PT, PT, R20, -0x1, RZ ;  /* 0xffffffff14027810 */ /* 0x000fc40007ffe0ff */
[----:B------:R-:W-:Y:S02]  /*2290*/  ISETP.GT.U32.AND P0, PT, R3, 0xfd, PT ;  /* 0x000000fd0300780c */ /* 0x000fe40003f04070 */
[----:B------:R-:W-:Y:S02]  /*22a0*/  MOV R22, R0 ;  /* 0x0000000000167202 */ /* 0x000fe40000000f00 */
        /* <DEDUP_REMOVED lines=21> */
[----:B------:R-:W-:Y:S01]  /*2400*/  @P0 IMAD.MOV.U32 R4, RZ, RZ, RZ ;  /* 0x000000ffff040224 */ /* 0x000fe200078e00ff */
[----:B------:R-:W-:Y:S01]  /*2410*/  @!P0 MOV R4, 0xffffffc0 ;  /* 0xffffffc000048802 */ /* 0x000fe20000000f00 */
[----:B------:R-:W-:Y:S01]  /*2420*/  @!P0 FFMA R21, R21, 1.84467440737095516160e+19, RZ ;  /* 0x5f80000015158823 */ /* 0x000fe200000000ff */
[----:B------:R-:W-:Y:S02]  /*2430*/  @!P1 FFMA R22, R0, 1.84467440737095516160e+19, RZ ;  /* 0x5f80000000169823 */ /* 0x000fe400000000ff */
[----:B------:R-:W-:-:S07]  /*2440*/  @!P1 IADD3 R4, PT, PT, R4, 0x40, RZ ;  /* 0x0000004004049810 */ /* 0x000fce0007ffe0ff */
.L_x_162:
[----:B------:R-:W-:Y:S01]  /*2450*/  LEA R27, R5, 0xc0800000, 0x17 ;  /* 0xc0800000051b7811 */ /* 0x000fe200078eb8ff */
[----:B------:R-:W-:Y:S01]  /*2460*/  BSSY.RECONVERGENT B1, `(.L_x_167) ;  /* 0x0000036000017945 */ /* 0x000fe20003800200 */
[----:B------:R-:W-:Y:S02]  /*2470*/  IADD3 R20, PT, PT, R20, -0x7f, RZ ;  /* 0xffffff8114147810 */ /* 0x000fe40007ffe0ff */
[----:B------:R-:W-:Y:S02]  /*2480*/  IADD3 R27, PT, PT, -R27, R22, RZ ;  /* 0x000000161b1b7210 */ /* 0x000fe40007ffe1ff */
[C---:B------:R-:W-:Y:S01]  /*2490*/  IADD3 R5, PT, PT, R20.reuse, 0x7f, -R5 ;  /* 0x0000007f14057810 */ /* 0x040fe20007ffe805 */
[----:B------:R-:W-:Y:S01]  /*24a0*/  IMAD R2, R20, -0x800000, R21 ;  /* 0xff80000014027824 */ /* 0x000fe200078e0215 */
[----:B------:R-:W0:Y:S01]  /*24b0*/  MUFU.RCP R22, R27 ;  /* 0x0000001b00167308 */ /* 0x000e220000001000 */
[----:B------:R-:W-:Y:S01]  /*24c0*/  FADD.FTZ R19, -R27, -RZ ;  /* 0x800000ff1b137221 */ /* 0x000fe20000010100 */
[----:B------:R-:W-:-:S03]  /*24d0*/  IADD3 R5, PT, PT, R5, R4, RZ ;  /* 0x0000000405057210 */ /* 0x000fc60007ffe0ff */
[----:B0-----:R-:W-:-:S04]  /*24e0*/  FFMA R3, R22, R19, 1 ;  /* 0x3f80000016037423 */ /* 0x001fc80000000013 */
[----:B------:R-:W-:-:S04]  /*24f0*/  FFMA R3, R22, R3, R22 ;  /* 0x0000000316037223 */ /* 0x000fc80000000016 */
[----:B------:R-:W-:-:S04]  /*2500*/  FFMA R22, R2, R3, RZ ;  /* 0x0000000302167223 */ /* 0x000fc800000000ff */
[----:B------:R-:W-:-:S04]  /*2510*/  FFMA R21, R19, R22, R2 ;  /* 0x0000001613157223 */ /* 0x000fc80000000002 */
[----:B------:R-:W-:-:S04]  /*2520*/  FFMA R22, R3, R21, R22 ;  /* 0x0000001503167223 */ /* 0x000fc80000000016 */
[----:B------:R-:W-:-:S04]  /*2530*/  FFMA R19, R19, R22, R2 ;  /* 0x0000001613137223 */ /* 0x000fc80000000002 */
        /* <DEDUP_REMOVED lines=36> */
.L_x_169:
[----:B------:R-:W-:-:S04]  /*2780*/  LOP3.LUT R2, R2, 0x80000000, RZ, 0xc0, !PT ;  /* 0x8000000002027812 */ /* 0x000fc800078ec0ff */
[----:B------:R-:W-:Y:S01]  /*2790*/  LOP3.LUT R2, R2, 0x7f800000, RZ, 0xfc, !PT ;  /* 0x7f80000002027812 */ /* 0x000fe200078efcff */
[----:B------:R-:W-:Y:S06]  /*27a0*/  BRA `(.L_x_170) ;  /* 0x0000000000047947 */ /* 0x000fec0003800000 */
.L_x_168:
[----:B------:R-:W-:-:S07]  /*27b0*/  LEA R2, R5, R2, 0x17 ;  /* 0x0000000205027211 */ /* 0x000fce00078eb8ff */
.L_x_170:
[----:B------:R-:W-:Y:S05]  /*27c0*/  BSYNC.RECONVERGENT B1 ;  /* 0x0000000000017941 */ /* 0x000fea0003800200 */
.L_x_167:
[----:B------:R-:W-:Y:S05]  /*27d0*/  BRA `(.L_x_171) ;  /* 0x0000000000207947 */ /* 0x000fea0003800000 */
.L_x_166:
[----:B------:R-:W-:-:S04]  /*27e0*/  LOP3.LUT R21, R22, 0x80000000, R21, 0x48, !PT ;  /* 0x8000000016157812 */ /* 0x000fc800078e4815 */
[----:B------:R-:W-:Y:S01]  /*27f0*/  LOP3.LUT R2, R21, 0x7f800000, RZ, 0xfc, !PT ;  /* 0x7f80000015027812 */ /* 0x000fe200078efcff */
[----:B------:R-:W-:Y:S06]  /*2800*/  BRA `(.L_x_171) ;  /* 0x0000000000147947 */ /* 0x000fec0003800000 */
.L_x_165:
[----:B------:R-:W-:Y:S01]  /*2810*/  LOP3.LUT R2, R22, 0x80000000, R21, 0x48, !PT ;  /* 0x8000000016027812 */ /* 0x000fe200078e4815 */
[----:B------:R-:W-:Y:S06]  /*2820*/  BRA `(.L_x_171) ;  /* 0x00000000000c7947 */ /* 0x000fec0003800000 */
.L_x_164:
[----:B------:R-:W0:Y:S01]  /*2830*/  MUFU.RSQ R2, -QNAN ;  /* 0xffc0000000027908 */ /* 0x000e220000001400 */
[----:B------:R-:W-:Y:S05]  /*2840*/  BRA `(.L_x_171) ;  /* 0x0000000000047947 */ /* 0x000fea0003800000 */
.L_x_163:
[----:B------:R-:W-:-:S07]  /*2850*/  FADD.FTZ R2, R21, R0 ;  /* 0x0000000015027221 */ /* 0x000fce0000010000 */
.L_x_171:
[----:B------:R-:W-:Y:S05]  /*2860*/  BSYNC.RECONVERGENT B0 ;  /* 0x0000000000007941 */ /* 0x000fea0003800200 */
.L_x_161:
[----:B------:R-:W-:-:S04]  /*2870*/  HFMA2 R19, -RZ, RZ, 0, 0 ;  /* 0x00000000ff137431 */ /* 0x000fc800000001ff */
[----:B0-----:R-:W-:Y:S05]  /*2880*/  RET.REL.NODEC R18 `(_Z16calculate_energyP8ParticleiPf) ;  /* 0xffffffd412dc7950 */ /* 0x001fea0003c3ffff */
.L_x_172:
        /* <DEDUP_REMOVED lines=15> */
.L_x_185:


//--------------------- .text._Z8init_rngP17curandStateXORWOWm --------------------------
	.section	.text._Z8init_rngP17curandStateXORWOWm,"ax",@progbits
	.align	128
        .global         _Z8init_rngP17curandStateXORWOWm
        .type           _Z8init_rngP17curandStateXORWOWm,@function
        .size           _Z8init_rngP17curandStateXORWOWm,(.L_x_188 - _Z8init_rngP17curandStateXORWOWm)
        .other          _Z8init_rngP17curandStateXORWOWm,@"STO_CUDA_ENTRY STV_DEFAULT"
_Z8init_rngP17curandStateXORWOWm:
.text._Z8init_rngP17curandStateXORWOWm:
[----:B------:R-:W-:Y:S01]  /*0000*/  LDC R1, c[0x0][0x37c] ;  /* 0x0000df00ff017b82 */ /* 0x000fe20000000800 */
[----:B------:R-:W0:Y:S07]  /*0010*/  S2R R13, SR_TID.X ;  /* 0x00000000000d7919 */ /* 0x000e2e0000002100 */
[----:B------:R-:W1:Y:S01]  /*0020*/  LDC.64 R2, c[0x0][0x388] ;  /* 0x0000e200ff027b82 */ /* 0x000e620000000a00 */
[----:B------:R-:W2:Y:S01]  /*0030*/  LDCU.64 UR4, c[0x0][0x358] ;  /* 0x00006b00ff0477ac */ /* 0x000ea20008000a00 */
[----:B------:R-:W-:Y:S06]  /*0040*/  BSSY.RECONVERGENT B0, `(.L_x_173) ;  /* 0x00000e5000007945 */ /* 0x000fec0003800200 */
[----:B------:R-:W0:Y:S08]  /*0050*/  S2UR UR6, SR_CTAID.X ;  /* 0x00000000000679c3 */ /* 0x000e300000002500 */
[----:B------:R-:W0:Y:S08]  /*0060*/  LDC R4, c[0x0][0x360] ;  /* 0x0000d800ff047b82 */ /* 0x000e300000000800 */
[----:B------:R-:W3:Y:S01]  /*0070*/  LDC.64 R6, c[0x0][0x380] ;  /* 0x0000e000ff067b82 */ /* 0x000ee20000000a00 */
[----:B-1----:R-:W-:-:S02]  /*0080*/  LOP3.LUT R0, R2, 0xaad26b49, RZ, 0x3c, !PT ;  /* 0xaad26b4902007812 */ /* 0x002fc400078e3cff */
[----:B------:R-:W-:-:S03]  /*0090*/  LOP3.LUT R2, R3, 0xf7dcefdd, RZ, 0x3c, !PT ;  /* 0xf7dcefdd03027812 */ /* 0x000fc600078e3cff */
[----:B------:R-:W-:Y:S02]  /*00a0*/  IMAD R0, R0, 0x4182bed5, RZ ;  /* 0x4182bed500007824 */ /* 0x000fe400078e02ff */
[----:B------:R-:W-:Y:S02]  /*00b0*/  IMAD R3, R2, -0x658354e5, RZ ;  /* 0x9a7cab1b02037824 */ /* 0x000fe400078e02ff */
[C---:B------:R-:W-:Y:S01]  /*00c0*/  VIADD R5, R0.reuse, 0x75bcd15 ;  /* 0x075bcd1500057836 */ /* 0x040fe20000000000 */
[C---:B------:R-:W-:Y:S01]  /*00d0*/  LOP3.LUT R8, R0.reuse, 0x159a55e5, RZ, 0x3c, !PT ;  /* 0x159a55e500087812 */ /* 0x040fe200078e3cff */
[----:B------:R-:W-:Y:S01]  /*00e0*/  VIADD R11, R0, 0x583f19 ;  /* 0x00583f19000b7836 */ /* 0x000fe20000000000 */
[C---:B------:R-:W-:Y:S01]  /*00f0*/  LOP3.LUT R10, R3.reuse, 0x5491333, RZ, 0x3c, !PT ;  /* 0x05491333030a7812 */ /* 0x040fe200078e3cff */
[----:B------:R-:W-:Y:S02]  /*0100*/  VIADD R9, R3, 0x1f123bb5 ;  /* 0x1f123bb503097836 */ /* 0x000fe40000000000 */
[----:B0-----:R-:W-:Y:S01]  /*0110*/  IMAD R13, R4, UR6, R13 ;  /* 0x00000006040d7c24 */ /* 0x001fe2000f8e020d */
[----:B------:R-:W-:-:S04]  /*0120*/  IADD3 R4, PT, PT, R0, 0x64f0c9, R3 ;  /* 0x0064f0c900047810 */ /* 0x000fc80007ffe003 */
[C---:B------:R-:W-:Y:S01]  /*0130*/  ISETP.NE.AND P0, PT, R13.reuse, RZ, PT ;  /* 0x000000ff0d00720c */ /* 0x040fe20003f05270 */
[----:B---3--:R-:W-:-:S05]  /*0140*/  IMAD.WIDE R6, R13, 0x30, R6 ;  /* 0x000000300d067825 */ /* 0x008fca00078e0206 */
[----:B--2---:R0:W-:Y:S04]  /*0150*/  STG.E.64 desc[UR4][R6.64], R4 ;  /* 0x0000000406007986 */ /* 0x0041e8000c101b04 */
[----:B------:R0:W-:Y:S04]  /*0160*/  STG.E.64 desc[UR4][R6.64+0x8], R8 ;  /* 0x0000080806007986 */ /* 0x0001e8000c101b04 */
[----:B------:R0:W-:Y:S01]  /*0170*/  STG.E.64 desc[UR4][R6.64+0x10], R10 ;  /* 0x0000100a06007986 */ /* 0x0001e2000c101b04 */
[----:B------:R-:W-:Y:S05]  /*0180*/  @!P0 BRA `(.L_x_174) ;  /* 0x0000000c00408947 */ /* 0x000fea0003800000 */
[----:B------:R-:W-:Y:S01]  /*0190*/  SHF.R.S32.HI R0, RZ, 0x1f, R13 ;  /* 0x0000001fff007819 */ /* 0x000fe2000001140d */
[----:B------:R-:W-:-:S07]  /*01a0*/  IMAD.MOV.U32 R12, RZ, RZ, RZ ;  /* 0x000000ffff0c7224 */ /* 0x000fce00078e00ff */
.L_x_180:
[----:B-1----:R-:W-:Y:S01]  /*01b0*/  LOP3.LUT R2, R13, 0x3, RZ, 0xc0, !PT ;  /* 0x000000030d027812 */ /* 0x002fe200078ec0ff */
[----:B------:R-:W-:Y:S03]  /*01c0*/  BSSY.RECONVERGENT B1, `(.L_x_175) ;  /* 0x00000c6000017945 */ /* 0x000fe60003800200 */
[----:B------:R-:W-:-:S04]  /*01d0*/  ISETP.NE.U32.AND P0, PT, R2, RZ, PT ;  /* 0x000000ff0200720c */ /* 0x000fc80003f05070 */
[----:B------:R-:W-:-:S13]  /*01e0*/  ISETP.NE.AND.EX P0, PT, RZ, RZ, PT, P0 ;  /* 0x000000ffff00720c */ /* 0x000fda0003f05300 */
[----:B------:R-:W-:Y:S05]  /*01f0*/  @!P0 BRA `(.L_x_176) ;  /* 0x0000000c00088947 */ /* 0x000fea0003800000 */
[----:B0-----:R-:W0:Y:S01]  /*0200*/  LDC.64 R8, c[0x4][RZ] ;  /* 0x01000000ff087b82 */ /* 0x001e220000000a00 */
[----:B------:R-:W-:Y:S02]  /*0210*/  IMAD.MOV.U32 R14, RZ, RZ, RZ ;  /* 0x000000ffff0e7224 */ /* 0x000fe400078e00ff */
[----:B0-----:R-:W-:-:S07]  /*0220*/  IMAD.WIDE.U32 R8, R12, 0xc80, R8 ;  /* 0x00000c800c087825 */ /* 0x001fce00078e0008 */
.L_x_179:
[----:B-1----:R-:W-:Y:S01]  /*0230*/  IMAD.MOV.U32 R15, RZ, RZ, RZ ;  /* 0x000000ffff0f7224 */ /* 0x002fe200078e00ff */
[----:B------:R-:W-:Y:S01]  /*0240*/  CS2R R2, SRZ ;  /* 0x0000000000027805 */ /* 0x000fe2000001ff00 */
[----:B------:R-:W-:Y:S01]  /*0250*/  IMAD.MOV.U32 R17, RZ, RZ, RZ ;  /* 0x000000ffff117224 */ /* 0x000fe200078e00ff */
[----:B------:R-:W-:-:S07]  /*0260*/  CS2R R4, SRZ ;  /* 0x0000000000047805 */ /* 0x000fce000001ff00 */
.L_x_178:
[----:B------:R-:W-:-:S05]  /*0270*/  IMAD.WIDE.U32 R10, R17, 0x4, R6 ;  /* 0x00000004110a7825 */ /* 0x000fca00078e0006 */
[----:B------:R0:W5:Y:S01]  /*0280*/  LDG.E R16, desc[UR4][R10.64+0x4] ;  /* 0x000004040a107981 */ /* 0x000162000c1e1900 */
[----:B------:R-:W-:-:S07]  /*0290*/  IMAD.MOV.U32 R19, RZ, RZ, RZ ;  /* 0x000000ffff137224 */ /* 0x000fce00078e00ff */
.L_x_177:
[----:B-----5:R-:W-:Y:S01]  /*02a0*/  SHF.R.U32.HI R24, RZ, R19, R16 ;  /* 0x00000013ff187219 */ /* 0x020fe20000011610 */
[----:B0-----:R-:W-:-:S03]  /*02b0*/  IMAD.SHL.U32 R10, R17, 0x20, RZ ;  /* 0x00000020110a7824 */ /* 0x001fc600078e00ff */
[----:B------:R-:W-:Y:S01]  /*02c0*/  LOP3.LUT R11, R24, 0x1, RZ, 0xc0, !PT ;  /* 0x00000001180b7812 */ /* 0x000fe200078ec0ff */
[----:B------:R-:W-:-:S03]  /*02d0*/  IMAD.IADD R10, R10, 0x1, R19 ;  /* 0x000000010a0a7824 */ /* 0x000fc600078e0213 */
[----:B------:R-:W-:Y:S01]  /*02e0*/  ISETP.NE.U32.AND P0, PT, R11, 0x1, PT ;  /* 0x000000010b00780c */ /* 0x000fe20003f05070 */
[----:B------:R-:W-:-:S03]  /*02f0*/  IMAD R11, R10, 0x5, RZ ;  /* 0x000000050a0b7824 */ /* 0x000fc600078e02ff */
[----:B------:R-:W-:Y:S01]  /*0300*/  R2P PR, R24, 0x7e ;  /* 0x0000007e18007804 */ /* 0x000fe20000000000 */
[----:B------:R-:W-:-:S08]  /*0310*/  IMAD.WIDE.U32 R10, R11, 0x4, R8 ;  /* 0x000000040b0a7825 */ /* 0x000fd000078e0008 */
[----:B------:R-:W2:Y:S04]  /*0320*/  @!P0 LDG.E R18, desc[UR4][R10.64] ;  /* 0x000000040a128981 */ /* 0x000ea8000c1e1900 */
[----:B------:R-:W3:Y:S04]  /*0330*/  @!P0 LDG.E R20, desc[UR4][R10.64+0x10] ;  /* 0x000010040a148981 */ /* 0x000ee8000c1e1900 */
[----:B------:R-:W4:Y:S04]  /*0340*/  @P1 LDG.E R22, desc[UR4][R10.64+0x14] ;  /* 0x000014040a161981 */ /* 0x000f28000c1e1900 */
[----:B------:R-:W4:Y:S04]  /*0350*/  @P2 LDG.E R26, desc[UR4][R10.64+0x28] ;  /* 0x000028040a1a2981 */ /* 0x000f28000c1e1900 */
[----:B------:R-:W4:Y:S04]  /*0360*/  @!P0 LDG.E R21, desc[UR4][R10.64+0x4] ;  /* 0x000004040a158981 */ /* 0x000f28000c1e1900 */
[----:B------:R-:W4:Y:S04]  /*0370*/  @!P0 LDG.E R23, desc[UR4][R10.64+0xc] ;  /* 0x00000c040a178981 */ /* 0x000f28000c1e1900 */
[----:B------:R-:W4:Y:S04]  /*0380*/  @P1 LDG.E R25, desc[UR4][R10.64+0x18] ;  /* 0x000018040a191981 */ /* 0x000f28000c1e1900 */
[----:B------:R-:W4:Y:S04]  /*0390*/  @P3 LDG.E R28, desc[UR4][R10.64+0x3c] ;  /* 0x00003c040a1c3981 */ /* 0x000f28000c1e1900 */
[----:B------:R-:W4:Y:S01]  /*03a0*/  @P6 LDG.E R27, desc[UR4][R10.64+0x7c] ;  /* 0x00007c040a1b6981 */ /* 0x000f22000c1e1900 */
[----:B--2---:R-:W-:-:S03]  /*03b0*/  @!P0 LOP3.LUT R15, R15, R18, RZ, 0x3c, !PT ;  /* 0x000000120f0f8212 */ /* 0x004fc600078e3cff */
[----:B------:R-:W2:Y:S01]  /*03c0*/  @!P0 LDG.E R18, desc[UR4][R10.64+0x8] ;  /* 0x000008040a128981 */ /* 0x000ea2000c1e1900 */
[----:B---3--:R-:W-:-:S03]  /*03d0*/  @!P0 LOP3.LUT R3, R3, R20, RZ, 0x3c, !PT ;  /* 0x0000001403038212 */ /* 0x008fc600078e3cff */
[----:B------:R-:W3:Y:S01]  /*03e0*/  @P1 LDG.E R20, desc[UR4][R10.64+0x24] ;  /* 0x000024040a141981 */ /* 0x000ee2000c1e1900 */
[----:B----4-:R-:W-:-:S03]  /*03f0*/  @P1 LOP3.LUT R15, R15, R22, RZ, 0x3c, !PT ;  /* 0x000000160f0f1212 */ /* 0x010fc600078e3cff */
[----:B------:R-:W4:Y:S01]  /*0400*/  @P2 LDG.E R22, desc[UR4][R10.64+0x38] ;  /* 0x000038040a162981 */ /* 0x000f22000c1e1900 */
[----:B------:R-:W-:-:S03]  /*0410*/  @P2 LOP3.LUT R15, R15, R26, RZ, 0x3c, !PT ;  /* 0x0000001a0f0f2212 */ /* 0x000fc600078e3cff */
[----:B------:R-:W4:Y:S01]  /*0420*/  @P4 LDG.E R26, desc[UR4][R10.64+0x50] ;  /* 0x000050040a1a4981 */ /* 0x000f22000c1e1900 */
[----:B------:R-:W-:-:S03]  /*0430*/  @!P0 LOP3.LUT R4, R4, R21, RZ, 0x3c, !PT ;  /* 0x0000001504048212 */ /* 0x000fc600078e3cff */
[----:B------:R-:W4:Y:S01]  /*0440*/  @P1 LDG.E R21, desc[UR4][R10.64+0x20] ;  /* 0x000020040a151981 */ /* 0x000f22000c1e1900 */
[----:B------:R-:W-:-:S03]  /*0450*/  @!P0 LOP3.LUT R2, R2, R23, RZ, 0x3c, !PT ;  /* 0x0000001702028212 */ /* 0x000fc600078e3cff */
[----:B------:R-:W4:Y:S01]  /*0460*/  @P2 LDG.E R23, desc[UR4][R10.64+0x2c] ;  /* 0x00002c040a172981 */ /* 0x000f22000c1e1900 */
[----:B------:R-:W-:-:S03]  /*0470*/  @P1 LOP3.LUT R4, R4, R25, RZ, 0x3c, !PT ;  /* 0x0000001904041212 */ /* 0x000fc600078e3cff */
[----:B------:R-:W4:Y:S01]  /*0480*/  @P2 LDG.E R25, desc[UR4][R10.64+0x34] ;  /* 0x000034040a192981 */ /* 0x000f22000c1e1900 */
[----:B--2---:R-:W-:-:S03]  /*0490*/  @!P0 LOP3.LUT R5, R5, R18, RZ, 0x3c, !PT ;  /* 0x0000001205058212 */ /* 0x004fc600078e3cff */
[----:B------:R-:W2:Y:S01]  /*04a0*/  @P1 LDG.E R18, desc[UR4][R10.64+0x1c] ;  /* 0x00001c040a121981 */ /* 0x000ea2000c1e1900 */
[----:B---3--:R-:W-:-:S03]  /*04b0*/  @P1 LOP3.LUT R3, R3, R20, RZ, 0x3c, !PT ;  /* 0x0000001403031212 */ /* 0x008fc600078e3cff */
[----:B------:R-:W3:Y:S01]  /*04c0*/  @P2 LDG.E R20, desc[UR4][R10.64+0x30] ;  /* 0x000030040a142981 */ /* 0x000ee2000c1e1900 */
[----:B----4-:R-:W-:-:S03]  /*04d0*/  @P2 LOP3.LUT R3, R3, R22, RZ, 0x3c, !PT ;  /* 0x0000001603032212 */ /* 0x010fc600078e3cff */
[----:B------:R-:W4:Y:S01]  /*04e0*/  @P3 LDG.E R22, desc[UR4][R10.64+0x4c] ;  /* 0x00004c040a163981 */ /* 0x000f22000c1e1900 */
[----:B------:R-:W-:-:S04]  /*04f0*/  @P3 LOP3.LUT R15, R15, R28, RZ, 0x3c, !PT ;  /* 0x0000001c0f0f3212 */ /* 0x000fc800078e3cff */
[----:B------:R-:W-:Y:S02]  /*0500*/  @P4 LOP3.LUT R15, R15, R26, RZ, 0x3c, !PT ;  /* 0x0000001a0f0f4212 */ /* 0x000fe400078e3cff */
[----:B------:R-:W-:Y:S01]  /*0510*/  @P1 LOP3.LUT R2, R2, R21, RZ, 0x3c, !PT ;  /* 0x0000001502021212 */ /* 0x000fe200078e3cff */
[----:B------:R-:W4:Y:S04]  /*0520*/  @P5 LDG.E R26, desc[UR4][R10.64+0x64] ;  /* 0x000064040a1a5981 */ /* 0x000f28000c1e1900 */
[----:B------:R-:W4:Y:S01]  /*0530*/  @P3 LDG.E R21, desc[UR4][R10.64+0x40] ;  /* 0x000040040a153981 */ /* 0x000f22000c1e1900 */
[----:B------:R-:W-:Y:S02]  /*0540*/  @P2 LOP3.LUT R4, R4, R23, RZ, 0x3c, !PT ;  /* 0x0000001704042212 */ /* 0x000fe400078e3cff */
[----:B------:R-:W-:Y:S01]  /*0550*/  @P2 LOP3.LUT R2, R2, R25, RZ, 0x3c, !PT ;  /* 0x0000001902022212 */ /* 0x000fe200078e3cff */
[----:B------:R-:W4:Y:S04]  /*0560*/  @P3 LDG.E R23, desc[UR4][R10.64+0x48] ;  /* 0x000048040a173981 */ /* 0x000f28000c1e1900 */
[----:B------:R-:W4:Y:S01]  /*0570*/  @P4 LDG.E R25, desc[UR4][R10.64+0x54] ;  /* 0x000054040a194981 */ /* 0x000f22000c1e1900 */
[----:B--2---:R-:W-:-:S03]  /*0580*/  @P1 LOP3.LUT R5, R5, R18, RZ, 0x3c, !PT ;  /* 0x0000001205051212 */ /* 0x004fc600078e3cff */
[----:B------:R-:W2:Y:S01]  /*0590*/  @P3 LDG.E R18, desc[UR4][R10.64+0x44] ;  /* 0x000044040a123981 */ /* 0x000ea2000c1e1900 */
[----:B---3--:R-:W-:-:S03]  /*05a0*/  @P2 LOP3.LUT R5, R5, R20, RZ, 0x3c, !PT ;  /* 0x0000001405052212 */ /* 0x008fc600078e3cff */
[----:B------:R-:W3:Y:S01]  /*05b0*/  @P4 LDG.E R20, desc[UR4][R10.64+0x58] ;  /* 0x000058040a144981 */ /* 0x000ee2000c1e1900 */
[----:B----4-:R-:W-:-:S03]  /*05c0*/  @P3 LOP3.LUT R3, R3, R22, RZ, 0x3c, !PT ;  /* 0x0000001603033212 */ /* 0x010fc600078e3cff */
[----:B------:R-:W4:Y:S01]  /*05d0*/  @P4 LDG.E R22, desc[UR4][R10.64+0x60] ;  /* 0x000060040a164981 */ /* 0x000f22000c1e1900 */
[----:B------:R-:W-:Y:S02]  /*05e0*/  LOP3.LUT P0, RZ, R24, 0x80, RZ, 0xc0, !PT ;  /* 0x0000008018ff7812 */ /* 0x000fe4000780c0ff */
[----:B------:R-:W-:Y:S02]  /*05f0*/  @P5 LOP3.LUT R15, R15, R26, RZ, 0x3c, !PT ;  /* 0x0000001a0f0f5212 */ /* 0x000fe400078e3cff */
[----:B------:R-:W4:Y:S01]  /*0600*/  @P6 LDG.E R26, desc[UR4][R10.64+0x78] ;  /* 0x000078040a1a6981 */ /* 0x000f22000c1e1900 */
[----:B------:R-:W-:-:S03]  /*0610*/  @P3 LOP3.LUT R4, R4, R21, RZ, 0x3c, !PT ;  /* 0x0000001504043212 */ /* 0x000fc600078e3cff */
[----:B------:R-:W4:Y:S01]  /*0620*/  @P4 LDG.E R21, desc[UR4][R10.64+0x5c] ;  /* 0x00005c040a154981 */ /* 0x000f22000c1e1900 */
[----:B------:R-:W-:-:S03]  /*0630*/  @P3 LOP3.LUT R2, R2, R23, RZ, 0x3c, !PT ;  /* 0x0000001702023212 */ /* 0x000fc600078e3cff */
[----:B------:R-:W4:Y:S01]  /*0640*/  @P5 LDG.E R23, desc[UR4][R10.64+0x68] ;  /* 0x000068040a175981 */ /* 0x000f22000c1e1900 */
[----:B------:R-:W-:-:S03]  /*0650*/  @P4 LOP3.LUT R4, R4, R25, RZ, 0x3c, !PT ;  /* 0x0000001904044212 */ /* 0x000fc600078e3cff */
[----:B------:R-:W4:Y:S01]  /*0660*/  @P5 LDG.E R25, desc[UR4][R10.64+0x70] ;  /* 0x000070040a195981 */ /* 0x000f22000c1e1900 */
[----:B--2---:R-:W-:-:S03]  /*0670*/  @P3 LOP3.LUT R5, R5, R18, RZ, 0x3c, !PT ;  /* 0x0000001205053212 */ /* 0x004fc600078e3cff */
[----:B------:R-:W2:Y:S01]  /*0680*/  @P5 LDG.E R18, desc[UR4][R10.64+0x6c] ;  /* 0x00006c040a125981 */ /* 0x000ea2000c1e1900 */
[----:B---3--:R-:W-:-:S03]  /*0690*/  @P4 LOP3.LUT R5, R5, R20, RZ, 0x3c, !PT ;  /* 0x0000001405054212 */ /* 0x008fc600078e3cff */
[----:B------:R-:W3:Y:S01]  /*06a0*/  @P5 LDG.E R20, desc[UR4][R10.64+0x74] ;  /* 0x000074040a145981 */ /* 0x000ee2000c1e1900 */
[----:B----4-:R-:W-:-:S03]  /*06b0*/  @P4 LOP3.LUT R3, R3, R22, RZ, 0x3c, !PT ;  /* 0x0000001603034212 */ /* 0x010fc600078e3cff */
[----:B------:R-:W4:Y:S01]  /*06c0*/  @P0 LDG.E R22, desc[UR4][R10.64+0x8c] ;  /* 0x00008c040a160981 */ /* 0x000f22000c1e1900 */
[----:B------:R-:W-:-:S03]  /*06d0*/  @P6 LOP3.LUT R15, R15, R26, RZ, 0x3c, !PT ;  /* 0x0000001a0f0f6212 */ /* 0x000fc600078e3cff */
        /* <DEDUP_REMOVED lines=13> */
[----:B------:R-:W-:Y:S02]  /*07b0*/  @P6 LOP3.LUT R4, R4, R27, RZ, 0x3c, !PT ;  /* 0x0000001b04046212 */ /* 0x000fe400078e3cff */
[----:B------:R-:W-:Y:S02]  /*07c0*/  @P6 LOP3.LUT R2, R2, R21, RZ, 0x3c, !PT ;  /* 0x0000001502026212 */ /* 0x000fe400078e3cff */
[----:B------:R-:W-:Y:S02]  /*07d0*/  @P0 LOP3.LUT R4, R4, R23, RZ, 0x3c, !PT ;  /* 0x0000001704040212 */ /* 0x000fe400078e3cff */
[----:B------:R-:W-:Y:S02]  /*07e0*/  @P0 LOP3.LUT R2, R2, R25, RZ, 0x3c, !PT ;  /* 0x0000001902020212 */ /* 0x000fe400078e3cff */
[----:B--2---:R-:W-:Y:S02]  /*07f0*/  @P6 LOP3.LUT R5, R5, R18, RZ, 0x3c, !PT ;  /* 0x0000001205056212 */ /* 0x004fe400078e3cff */
[----:B---3--:R-:W-:-:S02]  /*0800*/  @P6 LOP3.LUT R3, R3, R20, RZ, 0x3c, !PT ;  /* 0x0000001403036212 */ /* 0x008fc400078e3cff */
[----:B----4-:R-:W-:Y:S02]  /*0810*/  @P0 LOP3.LUT R5, R5, R22, RZ, 0x3c, !PT ;  /* 0x0000001605050212 */ /* 0x010fe400078e3cff */
[----:B------:R-:W-:Y:S02]  /*0820*/  @P0 LOP3.LUT R3, R3, R26, RZ, 0x3c, !PT ;  /* 0x0000001a03030212 */ /* 0x000fe400078e3cff */
[----:B------:R-:W-:-:S13]  /*0830*/  R2P PR, R24.B1, 0x7f ;  /* 0x0000007f18007804 */ /* 0x000fda0000001000 */
[----:B------:R-:W2:Y:S04]  /*0840*/  @P0 LDG.E R18, desc[UR4][R10.64+0xa0] ;  /* 0x0000a0040a120981 */ /* 0x000ea8000c1e1900 */
[----:B------:R-:W3:Y:S04]  /*0850*/  @P1 LDG.E R22, desc[UR4][R10.64+0xb4] ;  /* 0x0000b4040a161981 */ /* 0x000ee8000c1e1900 */
[----:B------:R-:W4:Y:S04]  /*0860*/  @P2 LDG.E R26, desc[UR4][R10.64+0xc8] ;  /* 0x0000c8040a1a2981 */ /* 0x000f28000c1e1900 */
[----:B------:R-:W4:Y:S04]  /*0870*/  @P3 LDG.E R28, desc[UR4][R10.64+0xdc] ;  /* 0x0000dc040a1c3981 */ /* 0x000f28000c1e1900 */
[----:B------:R-:W4:Y:S04]  /*0880*/  @P0 LDG.E R23, desc[UR4][R10.64+0xa4] ;  /* 0x0000a4040a170981 */ /* 0x000f28000c1e1900 */
[----:B------:R-:W4:Y:S04]  /*0890*/  @P0 LDG.E R20, desc[UR4][R10.64+0xa8] ;  /* 0x0000a8040a140981 */ /* 0x000f28000c1e1900 */
[----:B------:R-:W4:Y:S04]  /*08a0*/  @P4 LDG.E R25, desc[UR4][R10.64+0xf0] ;  /* 0x0000f0040a194981 */ /* 0x000f28000c1e1900 */
        /* <DEDUP_REMOVED lines=21> */
[----:B------:R-:W-:Y:S02]  /*0a00*/  LOP3.LUT P0, RZ, R24, 0x8000, RZ, 0xc0, !PT ;  /* 0x0000800018ff7812 */ /* 0x000fe4000780c0ff */
[----:B----4-:R-:W-:Y:S01]  /*0a10*/  @P5 LOP3.LUT R15, R15, R26, RZ, 0x3c, !PT ;  /* 0x0000001a0f0f5212 */ /* 0x010fe200078e3cff */
[----:B------:R-:W4:Y:S04]  /*0a20*/  @P3 LDG.E R24, desc[UR4][R10.64+0xe4] ;  /* 0x0000e4040a183981 */ /* 0x000f28000c1e1900 */
[----:B------:R-:W2:Y:S01]  /*0a30*/  @P6 LDG.E R26, desc[UR4][R10.64+0x118] ;  /* 0x000118040a1a6981 */ /* 0x000ea2000c1e1900 */
        /* <DEDUP_REMOVED lines=8> */
[----:B---3--:R-:W-:-:S03]  /*0ac0*/  @P2 LOP3.LUT R3, R3, R22, RZ, 0x3c, !PT ;  /* 0x0000001603032212 */ /* 0x008fc600078e3cff */
[----:B------:R-:W3:Y:S01]  /*0ad0*/  @P4 LDG.E R22, desc[UR4][R10.64+0x100] ;  /* 0x000100040a164981 */ /* 0x000ee2000c1e1900 */
[----:B--2---:R-:W-:-:S03]  /*0ae0*/  @P6 LOP3.LUT R15, R15, R26, RZ, 0x3c, !PT ;  /* 0x0000001a0f0f6212 */ /* 0x004fc600078e3cff */
[----:B------:R-:W2:Y:S01]  /*0af0*/  @P0 LDG.E R26, desc[UR4][R10.64+0x12c] ;  /* 0x00012c040a1a0981 */ /* 0x000ea2000c1e1900 */
[----:B----4-:R-:W-:-:S03]  /*0b00*/  @P2 LOP3.LUT R2, R2, R23, RZ, 0x3c, !PT ;  /* 0x0000001702022212 */ /* 0x010fc600078e3cff */
[----:B------:R-:W4:Y:S01]  /*0b10*/  @P4 LDG.E R23, desc[UR4][R10.64+0xfc] ;  /* 0x0000fc040a174981 */ /* 0x000f22000c1e1900 */
[----:B------:R-:W-:-:S03]  /*0b20*/  @P2 LOP3.LUT R5, R5, R20, RZ, 0x3c, !PT ;  /* 0x0000001405052212 */ /* 0x000fc600078e3cff */
[----:B------:R-:W4:Y:S01]  /*0b30*/  @P4 LDG.E R20, desc[UR4][R10.64+0xf8] ;  /* 0x0000f8040a144981 */ /* 0x000f22000c1e1900 */
[----:B------:R-:W-:Y:S02]  /*0b40*/  @P3 LOP3.LUT R2, R2, R27, RZ, 0x3c, !PT ;  /* 0x0000001b02023212 */ /* 0x000fe400078e3cff */
[----:B------:R-:W-:Y:S01]  /*0b50*/  @P3 LOP3.LUT R4, R4, R25, RZ, 0x3c, !PT ;  /* 0x0000001904043212 */ /* 0x000fe200078e3cff */
[----:B------:R-:W4:Y:S01]  /*0b60*/  @P5 LDG.E R27, desc[UR4][R10.64+0x110] ;  /* 0x000110040a1b5981 */ /* 0x000f22000c1e1900 */
[----:B------:R-:W-:-:S03]  /*0b70*/  @P3 LOP3.LUT R5, R5, R24, RZ, 0x3c, !PT ;  /* 0x0000001805053212 */ /* 0x000fc600078e3cff */
[----:B------:R-:W4:Y:S04]  /*0b80*/  @P5 LDG.E R25, desc[UR4][R10.64+0x108] ;  /* 0x000108040a195981 */ /* 0x000f28000c1e1900 */
        /* <DEDUP_REMOVED lines=19> */
[----:B------:R-:W-:-:S05]  /*0cc0*/  VIADD R19, R19, 0x10 ;  /* 0x0000001013137836 */ /* 0x000fca0000000000 */
[----:B------:R-:W-:Y:S02]  /*0cd0*/  ISETP.NE.AND P1, PT, R19, 0x20, PT ;  /* 0x000000201300780c */ /* 0x000fe40003f25270 */
[----:B------:R-:W-:Y:S02]  /*0ce0*/  @P5 LOP3.LUT R3, R3, R18, RZ, 0x3c, !PT ;  /* 0x0000001203035212 */ /* 0x000fe400078e3cff */
[----:B------:R-:W-:Y:S02]  /*0cf0*/  @P6 LOP3.LUT R4, R4, R21, RZ, 0x3c, !PT ;  /* 0x0000001504046212 */ /* 0x000fe400078e3cff */
[----:B---3--:R-:W-:-:S04]  /*0d00*/  @P6 LOP3.LUT R3, R3, R22, RZ, 0x3c, !PT ;  /* 0x0000001603036212 */ /* 0x008fc800078e3cff */
[----:B--2---:R-:W-:Y:S02]  /*0d10*/  @P0 LOP3.LUT R3, R3, R26, RZ, 0x3c, !PT ;  /* 0x0000001a03030212 */ /* 0x004fe400078e3cff */
[----:B----4-:R-:W-:Y:S02]  /*0d20*/  @P6 LOP3.LUT R2, R2, R23, RZ, 0x3c, !PT ;  /* 0x0000001702026212 */ /* 0x010fe400078e3cff */
[----:B------:R-:W-:Y:S02]  /*0d30*/  @P6 LOP3.LUT R5, R5, R20, RZ, 0x3c, !PT ;  /* 0x0000001405056212 */ /* 0x000fe400078e3cff */
[----:B------:R-:W-:Y:S02]  /*0d40*/  @P0 LOP3.LUT R2, R2, R27, RZ, 0x3c, !PT ;  /* 0x0000001b02020212 */ /* 0x000fe400078e3cff */
[----:B------:R-:W-:Y:S02]  /*0d50*/  @P0 LOP3.LUT R4, R4, R25, RZ, 0x3c, !PT ;  /* 0x0000001904040212 */ /* 0x000fe400078e3cff */
[----:B------:R-:W-:Y:S01]  /*0d60*/  @P0 LOP3.LUT R5, R5, R24, RZ, 0x3c, !PT ;  /* 0x0000001805050212 */ /* 0x000fe200078e3cff */
[----:B------:R-:W-:Y:S06]  /*0d70*/  @P1 BRA `(.L_x_177) ;  /* 0xfffffff400481947 */ /* 0x000fec000383ffff */
[----:B------:R-:W-:-:S05]  /*0d80*/  VIADD R17, R17, 0x1 ;  /* 0x0000000111117836 */ /* 0x000fca0000000000 */
[----:B------:R-:W-:-:S13]  /*0d90*/  ISETP.NE.AND P0, PT, R17, 0x5, PT ;  /* 0x000000051100780c */ /* 0x000fda0003f05270 */
[----:B------:R-:W-:Y:S05]  /*0da0*/  @P0 BRA `(.L_x_178) ;  /* 0xfffffff400300947 */ /* 0x000fea000383ffff */
[----:B------:R1:W-:Y:S01]  /*0db0*/  STG.E.64 desc[UR4][R6.64+0x8], R4 ;  /* 0x0000080406007986 */ /* 0x0003e2000c101b04 */
[----:B------:R-:W-:Y:S01]  /*0dc0*/  VIADD R14, R14, 0x1 ;  /* 0x000000010e0e7836 */ /* 0x000fe20000000000 */
[----:B------:R-:W-:Y:S02]  /*0dd0*/  LOP3.LUT R11, R13, 0x3, RZ, 0xc0, !PT ;  /* 0x000000030d0b7812 */ /* 0x000fe400078ec0ff */
[----:B------:R1:W-:Y:S02]  /*0de0*/  STG.E.64 desc[UR4][R6.64+0x10], R2 ;  /* 0x0000100206007986 */ /* 0x0003e4000c101b04 */
[----:B------:R-:W-:Y:S02]  /*0df0*/  ISETP.GE.U32.AND P0, PT, R14, R11, PT ;  /* 0x0000000b0e00720c */ /* 0x000fe40003f06070 */
[----:B------:R1:W-:Y:S11]  /*0e00*/  STG.E desc[UR4][R6.64+0x4], R15 ;  /* 0x0000040f06007986 */ /* 0x0003f6000c101904 */
[----:B------:R-:W-:Y:S05]  /*0e10*/  @!P0 BRA `(.L_x_179) ;  /* 0xfffffff400048947 */ /* 0x000fea000383ffff */
.L_x_176:
[----:B------:R-:W-:Y:S05]  /*0e20*/  BSYNC.RECONVERGENT B1 ;  /* 0x0000000000017941 */ /* 0x000fea0003800200 */
.L_x_175:
[C---:B------:R-:W-:Y:S01]  /*0e30*/  ISETP.GT.U32.AND P0, PT, R13.reuse, 0x3, PT ;  /* 0x000000030d00780c */ /* 0x040fe20003f04070 */
[----:B------:R-:W-:Y:S01]  /*0e40*/  VIADD R12, R12, 0x1 ;  /* 0x000000010c0c7836 */ /* 0x000fe20000000000 */
[--C-:B------:R-:W-:Y:S02]  /*0e50*/  SHF.R.U64 R13, R13, 0x2, R0.reuse ;  /* 0x000000020d0d7819 */ /* 0x100fe40000001200 */
[----:B------:R-:W-:Y:S02]  /*0e60*/  ISETP.GT.U32.AND.EX P0, PT, R0, RZ, PT, P0 ;  /* 0x000000ff0000720c */ /* 0x000fe40003f04100 */
[----:B------:R-:W-:-:S11]  /*0e70*/  SHF.R.U32.HI R0, RZ, 0x2, R0 ;  /* 0x00000002ff007819 */ /* 0x000fd60000011600 */
[----:B------:R-:W-:Y:S05]  /*0e80*/  @P0 BRA `(.L_x_180) ;  /* 0xfffffff000c80947 */ /* 0x000fea000383ffff */
.L_x_174:
[----:B------:R-:W-:Y:S05]  /*0e90*/  BSYNC.RECONVERGENT B0 ;  /* 0x0000000000007941 */ /* 0x000fea0003800200 */
.L_x_173:
[----:B------:R-:W-:Y:S04]  /*0ea0*/  STG.E.64 desc[UR4][R6.64+0x18], RZ ;  /* 0x000018ff06007986 */ /* 0x000fe8000c101b04 */
[----:B------:R-:W-:Y:S04]  /*0eb0*/  STG.E desc[UR4][R6.64+0x20], RZ ;  /* 0x000020ff06007986 */ /* 0x000fe8000c101904 */
[----:B------:R-:W-:Y:S01]  /*0ec0*/  STG.E.64 desc[UR4][R6.64+0x28], RZ ;  /* 0x000028ff06007986 */ /* 0x000fe2000c101b04 */
[----:B------:R-:W-:Y:S05]  /*0ed0*/  EXIT ;  /* 0x000000000000794d */ /* 0x000fea0003800000 */
.L_x_181:
        /* <DEDUP_REMOVED lines=10> */
.L_x_188:


//--------------------- .nv.global.init           --------------------------
	.section	.nv.global.init,"aw",@progbits
	.align	4
.nv.global.init:
	.type		mrg32k3aM1SubSeq,@object
	.size		mrg32k3aM1SubSeq,(mrg32k3aM2SubSeq - mrg32k3aM1SubSeq)
mrg32k3aM1SubSeq:
        /*0000*/ 	.byte	0x0b, 0xcc, 0xee, 0x04, 0x73, 0x29, 0x8b, 0x6f, 0xf6, 0x53, 0x03, 0xf6, 0x23, 0xf6, 0xea, 0xda
        /* <DEDUP_REMOVED lines=125> */
	.type		mrg32k3aM2SubSeq,@object
	.size		mrg32k3aM2SubSeq,(mrg32k3aM1 - mrg32k3aM2SubSeq)
mrg32k3aM2SubSeq:
        /* <DEDUP_REMOVED lines=126> */
	.type		mrg32k3aM1,@object
	.size		mrg32k3aM1,(mrg32k3aM1Seq - mrg32k3aM1)
mrg32k3aM1:
        /* <DEDUP_REMOVED lines=144> */
	.type		mrg32k3aM1Seq,@object
	.size		mrg32k3aM1Seq,(mrg32k3aM2 - mrg32k3aM1Seq)
mrg32k3aM1Seq:
        /* <DEDUP_REMOVED lines=144> */
	.type		mrg32k3aM2,@object
	.size		mrg32k3aM2,(mrg32k3aM2Seq - mrg32k3aM2)
mrg32k3aM2:
        /* <DEDUP_REMOVED lines=144> */
	.type		mrg32k3aM2Seq,@object
	.size		mrg32k3aM2Seq,(precalc_xorwow_matrix - mrg32k3aM2Seq)
mrg32k3aM2Seq:
        /* <DEDUP_REMOVED lines=144> */
	.type		precalc_xorwow_matrix,@object
	.size		precalc_xorwow_matrix,(precalc_xorwow_offset_matrix - precalc_xorwow_matrix)
precalc_xorwow_matrix:
        /* <DEDUP_REMOVED lines=6400> */
	.type		precalc_xorwow_offset_matrix,@object
	.size		precalc_xorwow_offset_matrix,(.L_1 - precalc_xorwow_offset_matrix)
precalc_xorwow_offset_matrix:
        /* <DEDUP_REMOVED lines=6400> */
.L_1:


//--------------------- .nv.shared.reserved.0     --------------------------
	.section	.nv.shared.reserved.0,"aw",@nobits
	.weak		__nv_reservedSMEM_offset_0_alias
	.size		__nv_reservedSMEM_offset_0_alias, 0, 64
	.other		__nv_reservedSMEM_offset_0_alias,@"STO_CUDA_RESERVED_SHARED STV_DEFAULT"
__nv_reservedSMEM_offset_0_alias:
	.zero		0
	.zero		64


//--------------------- .nv.shared._Z16calculate_energyP8ParticleiPf --------------------------
	.section	.nv.shared._Z16calculate_energyP8ParticleiPf,"aw",@nobits
	.sectionflags	@""
	.align	4
.nv.shared._Z16calculate_energyP8ParticleiPf:
	.zero		2048


//--------------------- .nv.constant0._Z7mc_moveP8ParticleiP17curandStateXORWOWfPf --------------------------
	.section	.nv.constant0._Z7mc_moveP8ParticleiP17curandStateXORWOWfPf,"a",@progbits
	.sectionflags	@""
	.align	4
.nv.constant0._Z7mc_moveP8ParticleiP17curandStateXORWOWfPf:
	.zero		936


//--------------------- .nv.constant0._Z16calculate_energyP8ParticleiPf --------------------------
	.section	.nv.constant0._Z16calculate_energyP8ParticleiPf,"a",@progbits
	.sectionflags	@""
	.align	4
.nv.constant0._Z16calculate_energyP8ParticleiPf:
	.zero		920


//--------------------- .nv.constant0._Z8init_rngP17curandStateXORWOWm --------------------------
	.section	.nv.constant0._Z8init_rngP17curandStateXORWOWm,"a",@progbits
	.sectionflags	@""
	.align	4
.nv.constant0._Z8init_rngP17curandStateXORWOWm:
	.zero		912


//--------------------- SYMBOLS --------------------------

	.type		.nv.reservedSmem.offset0,@object
	.size		.nv.reservedSmem.offset0,0x4
	.type		.nv.reservedSmem.cap,@object
	.size		.nv.reservedSmem.cap,0x4
